	.target	sm_100a

	.elftype	@"ET_EXEC"


//--------------------- .note.nv.tkinfo           --------------------------
	.section	.note.nv.tkinfo,"",@"SHT_NOTE"
	.sectionflags	@"SHF_NOTE_NV_TKINFO"
	.tkinfo
        /*0018*/ 	.word	0x00000002
        /*0030*/ 	.string	""
        /*0030*/ 	.string	"ptxas"
        /*0030*/ 	.string	"Cuda compilation tools, release 13.0, V13.0.88"
        /*0030*/ 	.string	"Build cuda_13.0.r13.0/compiler.36424714_0"
        /*0030*/ 	.string	"-arch sm_100a -m 64 "



//--------------------- .note.nv.cuinfo           --------------------------
	.section	.note.nv.cuinfo,"",@"SHT_NOTE"
	.sectionflags	@"SHF_NOTE_NV_CUINFO"
        /*0018*/ 	.short	0x0002
        /*001a*/ 	.short	0x0064
        /*001c*/ 	.short	0x0082
	.zero		2


//--------------------- .nv.info                  --------------------------
	.section	.nv.info,"",@"SHT_CUDA_INFO"
	.align	4


	//----- nvinfo : EIATTR_REGCOUNT
	.align		4
        /*0000*/ 	.byte	0x04, 0x2f
        /*0002*/ 	.short	(.L_20 - .L_19)
	.align		4
.L_19:
        /*0004*/ 	.word	index@(_ZN7cutlass13device_kernelINS_4gemm6kernel13GemmUniversalIN4cute5tupleIJiiiiEEENS1_10collective13CollectiveMmaINS1_35MainloopSm100TmaUmmaWarpSpecializedILi5ELi2ELi2ENS5_IJNS4_1CILi2EEENSA_ILi1EEESC_EEEEENS5_IJNSA_ILi256EEESF_NSA_ILi128EEEEEENS_12float_e5m2_tENS5_IJlSC_lEEESI_SJ_NS4_8TiledMMAINS4_8MMA_AtomIJNS4_10MMA_TraitsINS4_25SM100_MMA_F8F6F4_2x1SM_SSEJSI_SI_fSF_SF_NS4_17integral_constantINS4_4UMMA5MajorELSQ_0EEESR_NSO_INSP_7ScaleInELSS_0EEEST_EEEEEENS4_6LayoutINS5_IJSC_SC_SC_EEENS5_IJNSA_ILi0EEESY_SY_EEEEENS5_IJNS4_10UnderscoreES11_S11_EEEEENS4_18SM100_TMA_2SM_LOADENS4_14ComposedLayoutINS4_7SwizzleILi3ELi4ELi3EEENS4_18smem_ptr_flag_bitsILi8EEENSW_INS5_IJNSA_ILi8EEESG_EEENS5_IJSG_SC_EEEEEEEvNS4_8identityES14_S1E_vS1F_EENS_8epilogue10collective18CollectiveEpilogueINS1H_23Sm100TmaWarpSpecializedILi4ELi2ELi64ELb0ELb0EEEJNS5_IJSG_SF_SG_EEENS5_IJNSW_ISG_SC_EENSW_INSA_ILi64EEESC_EEEEESI_SJ_SI_SJ_NS1H_6fusion15FusionCallbacksIS1L_NS1R_17LinearCombinationISI_fSI_fLNS_15FloatRoundStyleE2EEES1M_S1Q_JEEENS4_5SM1004TMEM4LOAD26SM100_TMEM_LOAD_32dp32b64xENS4_13SM90_TMA_LOADENS15_INS16_ILi2ELi4ELi3EEES19_NSW_INS5_IJS1A_S1O_EEENS5_IJS1O_SC_EEEEEEENS4_39AutoVectorizingCopyWithAssumedAlignmentILi128EEENS4_14SM90_TMA_STOREES26_S28_S28_EEEvvEEEEvNT_6ParamsE)
        /*0008*/ 	.word	0x000000de


	//----- nvinfo : EIATTR_FRAME_SIZE
	.align		4
.L_20:
        /*000c*/ 	.byte	0x04, 0x11
        /*000e*/ 	.short	(.L_22 - .L_21)
	.align		4
.L_21:
        /*0010*/ 	.word	index@($__internal_2_$__cuda_sm10x_tcgen05_guardrail_trap_unallocated_columns_being_dealloced)
        /*0014*/ 	.word	0x00000000


	//----- nvinfo : EIATTR_FRAME_SIZE
	.align		4
.L_22:
        /*0018*/ 	.byte	0x04, 0x11
        /*001a*/ 	.short	(.L_24 - .L_23)
	.align		4
.L_23:
        /*001c*/ 	.word	index@($__internal_1_$__cuda_sm10x_tcgen05_guardrail_trap_phase_invalid_during_alloc)
        /*0020*/ 	.word	0x00000000


	//----- nvinfo : EIATTR_FRAME_SIZE
	.align		4
.L_24:
        /*0024*/ 	.byte	0x04, 0x11
        /*0026*/ 	.short	(.L_26 - .L_25)
	.align		4
.L_25:
        /*0028*/ 	.word	index@($__internal_0_$__cuda_sm10x_tcgen05_guardrail_trap_col_being_dealloced_not_returned_by_alloc)
        /*002c*/ 	.word	0x00000000


	//----- nvinfo : EIATTR_FRAME_SIZE
	.align		4
.L_26:
        /*0030*/ 	.byte	0x04, 0x11
        /*0032*/ 	.short	(.L_28 - .L_27)
	.align		4
.L_27:
        /*0034*/ 	.word	index@(_ZN7cutlass13device_kernelINS_4gemm6kernel13GemmUniversalIN4cute5tupleIJiiiiEEENS1_10collective13CollectiveMmaINS1_35MainloopSm100TmaUmmaWarpSpecializedILi5ELi2ELi2ENS5_IJNS4_1CILi2EEENSA_ILi1EEESC_EEEEENS5_IJNSA_ILi256EEESF_NSA_ILi128EEEEEENS_12float_e5m2_tENS5_IJlSC_lEEESI_SJ_NS4_8TiledMMAINS4_8MMA_AtomIJNS4_10MMA_TraitsINS4_25SM100_MMA_F8F6F4_2x1SM_SSEJSI_SI_fSF_SF_NS4_17integral_constantINS4_4UMMA5MajorELSQ_0EEESR_NSO_INSP_7ScaleInELSS_0EEEST_EEEEEENS4_6LayoutINS5_IJSC_SC_SC_EEENS5_IJNSA_ILi0EEESY_SY_EEEEENS5_IJNS4_10UnderscoreES11_S11_EEEEENS4_18SM100_TMA_2SM_LOADENS4_14ComposedLayoutINS4_7SwizzleILi3ELi4ELi3EEENS4_18smem_ptr_flag_bitsILi8EEENSW_INS5_IJNSA_ILi8EEESG_EEENS5_IJSG_SC_EEEEEEEvNS4_8identityES14_S1E_vS1F_EENS_8epilogue10collective18CollectiveEpilogueINS1H_23Sm100TmaWarpSpecializedILi4ELi2ELi64ELb0ELb0EEEJNS5_IJSG_SF_SG_EEENS5_IJNSW_ISG_SC_EENSW_INSA_ILi64EEESC_EEEEESI_SJ_SI_SJ_NS1H_6fusion15FusionCallbacksIS1L_NS1R_17LinearCombinationISI_fSI_fLNS_15FloatRoundStyleE2EEES1M_S1Q_JEEENS4_5SM1004TMEM4LOAD26SM100_TMEM_LOAD_32dp32b64xENS4_13SM90_TMA_LOADENS15_INS16_ILi2ELi4ELi3EEES19_NSW_INS5_IJS1A_S1O_EEENS5_IJS1O_SC_EEEEEEENS4_39AutoVectorizingCopyWithAssumedAlignmentILi128EEENS4_14SM90_TMA_STOREES26_S28_S28_EEEvvEEEEvNT_6ParamsE)
        /*0038*/ 	.word	0x00000000


	//----- nvinfo : EIATTR_MIN_STACK_SIZE
	.align		4
.L_28:
        /*003c*/ 	.byte	0x04, 0x12
        /*003e*/ 	.short	(.L_30 - .L_29)
	.align		4
.L_29:
        /*0040*/ 	.word	index@(_ZN7cutlass13device_kernelINS_4gemm6kernel13GemmUniversalIN4cute5tupleIJiiiiEEENS1_10collective13CollectiveMmaINS1_35MainloopSm100TmaUmmaWarpSpecializedILi5ELi2ELi2ENS5_IJNS4_1CILi2EEENSA_ILi1EEESC_EEEEENS5_IJNSA_ILi256EEESF_NSA_ILi128EEEEEENS_12float_e5m2_tENS5_IJlSC_lEEESI_SJ_NS4_8TiledMMAINS4_8MMA_AtomIJNS4_10MMA_TraitsINS4_25SM100_MMA_F8F6F4_2x1SM_SSEJSI_SI_fSF_SF_NS4_17integral_constantINS4_4UMMA5MajorELSQ_0EEESR_NSO_INSP_7ScaleInELSS_0EEEST_EEEEEENS4_6LayoutINS5_IJSC_SC_SC_EEENS5_IJNSA_ILi0EEESY_SY_EEEEENS5_IJNS4_10UnderscoreES11_S11_EEEEENS4_18SM100_TMA_2SM_LOADENS4_14ComposedLayoutINS4_7SwizzleILi3ELi4ELi3EEENS4_18smem_ptr_flag_bitsILi8EEENSW_INS5_IJNSA_ILi8EEESG_EEENS5_IJSG_SC_EEEEEEEvNS4_8identityES14_S1E_vS1F_EENS_8epilogue10collective18CollectiveEpilogueINS1H_23Sm100TmaWarpSpecializedILi4ELi2ELi64ELb0ELb0EEEJNS5_IJSG_SF_SG_EEENS5_IJNSW_ISG_SC_EENSW_INSA_ILi64EEESC_EEEEESI_SJ_SI_SJ_NS1H_6fusion15FusionCallbacksIS1L_NS1R_17LinearCombinationISI_fSI_fLNS_15FloatRoundStyleE2EEES1M_S1Q_JEEENS4_5SM1004TMEM4LOAD26SM100_TMEM_LOAD_32dp32b64xENS4_13SM90_TMA_LOADENS15_INS16_ILi2ELi4ELi3EEES19_NSW_INS5_IJS1A_S1O_EEENS5_IJS1O_SC_EEEEEEENS4_39AutoVectorizingCopyWithAssumedAlignmentILi128EEENS4_14SM90_TMA_STOREES26_S28_S28_EEEvvEEEEvNT_6ParamsE)
        /*0044*/ 	.word	0x00000000
.L_30:


//--------------------- .nv.compat                --------------------------
	.section	.nv.compat,"",@"SHT_CUDA_COMPAT_INFO"
	.align	4
        /*0000*/ 	.byte	0x02, 0x09, 0x01, 0x00, 0x02, 0x02, 0x02, 0x00, 0x02, 0x05, 0x05, 0x00, 0x03, 0x07, 0x01, 0x01
        /*0010*/ 	.byte	0x02, 0x03, 0x01, 0x00, 0x02, 0x06, 0x01, 0x00, 0x04, 0x0b, 0x08, 0x00, 0x09, 0x00, 0x00, 0x00
        /*0020*/ 	.byte	0x00, 0x00, 0x00, 0x00


//--------------------- .nv.info._ZN7cutlass13device_kernelINS_4gemm6kernel13GemmUniversalIN4cute5tupleIJiiiiEEENS1_10collective13CollectiveMmaINS1_35MainloopSm100TmaUmmaWarpSpecializedILi5ELi2ELi2ENS5_IJNS4_1CILi2EEENSA_ILi1EEESC_EEEEENS5_IJNSA_ILi256EEESF_NSA_ILi128EEEEEENS_12float_e5m2_tENS5_IJlSC_lEEESI_SJ_NS4_8TiledMMAINS4_8MMA_AtomIJNS4_10MMA_TraitsINS4_25SM100_MMA_F8F6F4_2x1SM_SSEJSI_SI_fSF_SF_NS4_17integral_constantINS4_4UMMA5MajorELSQ_0EEESR_NSO_INSP_7ScaleInELSS_0EEEST_EEEEEENS4_6LayoutINS5_IJSC_SC_SC_EEENS5_IJNSA_ILi0EEESY_SY_EEEEENS5_IJNS4_10UnderscoreES11_S11_EEEEENS4_18SM100_TMA_2SM_LOADENS4_14ComposedLayoutINS4_7SwizzleILi3ELi4ELi3EEENS4_18smem_ptr_flag_bitsILi8EEENSW_INS5_IJNSA_ILi8EEESG_EEENS5_IJSG_SC_EEEEEEEvNS4_8identityES14_S1E_vS1F_EENS_8epilogue10collective18CollectiveEpilogueINS1H_23Sm100TmaWarpSpecializedILi4ELi2ELi64ELb0ELb0EEEJNS5_IJSG_SF_SG_EEENS5_IJNSW_ISG_SC_EENSW_INSA_ILi64EEESC_EEEEESI_SJ_SI_SJ_NS1H_6fusion15FusionCallbacksIS1L_NS1R_17LinearCombinationISI_fSI_fLNS_15FloatRoundStyleE2EEES1M_S1Q_JEEENS4_5SM1004TMEM4LOAD26SM100_TMEM_LOAD_32dp32b64xENS4_13SM90_TMA_LOADENS15_INS16_ILi2ELi4ELi3EEES19_NSW_INS5_IJS1A_S1O_EEENS5_IJS1O_SC_EEEEEEENS4_39AutoVectorizingCopyWithAssumedAlignmentILi128EEENS4_14SM90_TMA_STOREES26_S28_S28_EEEvvEEEEvNT_6ParamsE --------------------------
	.section	.nv.info._ZN7cutlass13device_kernelINS_4gemm6kernel13GemmUniversalIN4cute5tupleIJiiiiEEENS1_10collective13CollectiveMmaINS1_35MainloopSm100TmaUmmaWarpSpecializedILi5ELi2ELi2ENS5_IJNS4_1CILi2EEENSA_ILi1EEESC_EEEEENS5_IJNSA_ILi256EEESF_NSA_ILi128EEEEEENS_12float_e5m2_tENS5_IJlSC_lEEESI_SJ_NS4_8TiledMMAINS4_8MMA_AtomIJNS4_10MMA_TraitsINS4_25SM100_MMA_F8F6F4_2x1SM_SSEJSI_SI_fSF_SF_NS4_17integral_constantINS4_4UMMA5MajorELSQ_0EEESR_NSO_INSP_7ScaleInELSS_0EEEST_EEEEEENS4_6LayoutINS5_IJSC_SC_SC_EEENS5_IJNSA_ILi0EEESY_SY_EEEEENS5_IJNS4_10UnderscoreES11_S11_EEEEENS4_18SM100_TMA_2SM_LOADENS4_14ComposedLayoutINS4_7SwizzleILi3ELi4ELi3EEENS4_18smem_ptr_flag_bitsILi8EEENSW_INS5_IJNSA_ILi8EEESG_EEENS5_IJSG_SC_EEEEEEEvNS4_8identityES14_S1E_vS1F_EENS_8epilogue10collective18CollectiveEpilogueINS1H_23Sm100TmaWarpSpecializedILi4ELi2ELi64ELb0ELb0EEEJNS5_IJSG_SF_SG_EEENS5_IJNSW_ISG_SC_EENSW_INSA_ILi64EEESC_EEEEESI_SJ_SI_SJ_NS1H_6fusion15FusionCallbacksIS1L_NS1R_17LinearCombinationISI_fSI_fLNS_15FloatRoundStyleE2EEES1M_S1Q_JEEENS4_5SM1004TMEM4LOAD26SM100_TMEM_LOAD_32dp32b64xENS4_13SM90_TMA_LOADENS15_INS16_ILi2ELi4ELi3EEES19_NSW_INS5_IJS1A_S1O_EEENS5_IJS1O_SC_EEEEEEENS4_39AutoVectorizingCopyWithAssumedAlignmentILi128EEENS4_14SM90_TMA_STOREES26_S28_S28_EEEvvEEEEvNT_6ParamsE,"",@"SHT_CUDA_INFO"
	.sectionflags	@""
	.align	4


	//----- nvinfo : EIATTR_CUDA_API_VERSION
	.align		4
        /*0000*/ 	.byte	0x04, 0x37
        /*0002*/ 	.short	(.L_32 - .L_31)
.L_31:
        /*0004*/ 	.word	0x00000082


	//----- nvinfo : EIATTR_KPARAM_INFO
	.align		4
.L_32:
        /*0008*/ 	.byte	0x04, 0x17
        /*000a*/ 	.short	(.L_34 - .L_33)
.L_33:
        /*000c*/ 	.word	0x00000000
        /*0010*/ 	.short	0x0000
        /*0012*/ 	.short	0x0000
        /*0014*/ 	.byte	0x00, 0xf0, 0x01, 0x20


	//----- nvinfo : EIATTR_AT_ENTRY_FRAGMENTS
	.align		4
.L_34:
        /*0018*/ 	.byte	0x04, 0x4f
        /*001a*/ 	.short	(.L_36 - .L_35)


	//   ....[0]....
.L_35:
        /*001c*/ 	.word	0x00000007


	//----- nvinfo : EIATTR_RESERVED_SMEM_USED
	.align		4
.L_36:
        /*0020*/ 	.byte	0x01, 0x41
	.zero		2


	//----- nvinfo : EIATTR_SPARSE_MMA_MASK
	.align		4
        /*0024*/ 	.byte	0x03, 0x50
        /*0026*/ 	.short	0x0000


	//----- nvinfo : EIATTR_TCGEN05_2CTA_USED
	.align		4
        /*0028*/ 	.byte	0x01, 0x52
	.zero		2


	//----- nvinfo : EIATTR_MAXREG_COUNT
	.align		4
        /*002c*/ 	.byte	0x03, 0x1b
        /*002e*/ 	.short	0x00ff


	//----- nvinfo : EIATTR_NUM_BARRIERS
	.align		4
        /*0030*/ 	.byte	0x02, 0x4c
        /*0032*/ 	.byte	0x07
	.zero		1


	//----- nvinfo : EIATTR_EXTERNS
	.align		4
        /*0034*/ 	.byte	0x04, 0x0f
        /*0036*/ 	.short	(.L_38 - .L_37)


	//   ....[0]....
	.align		4
.L_37:
        /*0038*/ 	.word	index@(__assertfail)


	//----- nvinfo : EIATTR_MERCURY_ISA_VERSION
	.align		4
.L_38:
        /*003c*/ 	.byte	0x03, 0x5f
        /*003e*/ 	.short	0x0101


	//----- nvinfo : EIATTR_INT_WARP_WIDE_INSTR_OFFSETS
	.align		4
        /*0040*/ 	.byte	0x04, 0x31
        /*0042*/ 	.short	(.L_40 - .L_39)


	//   ....[0]....
.L_39:
        /*0044*/ 	.word	0x00000cf0


	//   ....[1]....
        /*0048*/ 	.word	0x00000d90


	//   ....[2]....
        /*004c*/ 	.word	0x000020b0


	//   ....[3]....
        /*0050*/ 	.word	0x00003f00


	//   ....[4]....
        /*0054*/ 	.word	0x00003f20


	//   ....[5]....
        /*0058*/ 	.word	0x00003f50


	//   ....[6]....
        /*005c*/ 	.word	0x00004890


	//   ....[7]....
        /*0060*/ 	.word	0x00004900


	//   ....[8]....
        /*0064*/ 	.word	0x000049e0


	//   ....[9]....
        /*0068*/ 	.word	0x00004a60


	//   ....[10]....
        /*006c*/ 	.word	0x00004b70


	//   ....[11]....
        /*0070*/ 	.word	0x00004c00


	//   ....[12]....
        /*0074*/ 	.word	0x00004de0


	//   ....[13]....
        /*0078*/ 	.word	0x00004f40


	//----- nvinfo : EIATTR_COOP_GROUP_MASK_REGIDS
	.align		4
.L_40:
        /*007c*/ 	.byte	0x04, 0x29
        /*007e*/ 	.short	(.L_42 - .L_41)


	//   ....[0]....
.L_41:
        /*0080*/ 	.word	0xffffffff


	//   ....[1]....
        /*0084*/ 	.word	0xffffffff


	//   ....[2]....
        /*0088*/ 	.word	0xffffffff


	//   ....[3]....
        /*008c*/ 	.word	0xffffffff


	//   ....[4]....
        /*0090*/ 	.word	0xffffffff


	//   ....[5]....
        /*0094*/ 	.word	0xffffffff


	//   ....[6]....
        /*0098*/ 	.word	0xffffffff


	//   ....[7]....
        /*009c*/ 	.word	0xffffffff


	//   ....[8]....
        /*00a0*/ 	.word	0xffffffff


	//   ....[9]....
        /*00a4*/ 	.word	0xffffffff


	//   ....[10]....
        /*00a8*/ 	.word	0xffffffff


	//   ....[11]....
        /*00ac*/ 	.word	0xffffffff


	//   ....[12]....
        /*00b0*/ 	.word	0xffffffff


	//   ....[13]....
        /*00b4*/ 	.word	0xffffffff


	//----- nvinfo : EIATTR_COOP_GROUP_INSTR_OFFSETS
	.align		4
.L_42:
        /*00b8*/ 	.byte	0x04, 0x28
        /*00ba*/ 	.short	(.L_44 - .L_43)


	//   ....[0]....
.L_43:
        /*00bc*/ 	.word	0x000000c0


	//   ....[1]....
        /*00c0*/ 	.word	0x00000500


	//   ....[2]....
        /*00c4*/ 	.word	0x000006a0


	//   ....[3]....
        /*00c8*/ 	.word	0x00000830


	//   ....[4]....
        /*00cc*/ 	.word	0x00000920


	//   ....[5]....
        /*00d0*/ 	.word	0x00000a80


	//   ....[6]....
        /*00d4*/ 	.word	0x00000bd0


	//   ....[7]....
        /*00d8*/ 	.word	0x00000e10


	//   ....[8]....
        /*00dc*/ 	.word	0x00001f90


	//   ....[9]....
        /*00e0*/ 	.word	0x00002e00


	//   ....[10]....
        /*00e4*/ 	.word	0x000032d0


	//   ....[11]....
        /*00e8*/ 	.word	0x00003300


	//   ....[12]....
        /*00ec*/ 	.word	0x00003e00


	//   ....[13]....
        /*00f0*/ 	.word	0x00004010


	//----- nvinfo : EIATTR_VRC_CTA_INIT_COUNT
	.align		4
.L_44:
        /*00f4*/ 	.byte	0x02, 0x4a
        /*00f6*/ 	.byte	0x80
	.zero		1


	//----- nvinfo : EIATTR_SYSCALL_OFFSETS
	.align		4
        /*00f8*/ 	.byte	0x04, 0x46
        /*00fa*/ 	.short	(.L_46 - .L_45)


	//   ....[0]....
.L_45:
        /*00fc*/ 	.word	0x000059b0


	//   ....[1]....
        /*0100*/ 	.word	0x00005af0


	//   ....[2]....
        /*0104*/ 	.word	0x00006350


	//   ....[3]....
        /*0108*/ 	.word	0x00007970


	//   ....[4]....
        /*010c*/ 	.word	0x00008f20


	//   ....[5]....
        /*0110*/ 	.word	0x0000a4f0


	//----- nvinfo : EIATTR_MBARRIER_INSTR_OFFSETS
	.align		4
.L_46:
        /*0114*/ 	.byte	0x04, 0x39
        /*0116*/ 	.short	(.L_48 - .L_47)


	//   ....[0]....
.L_47:
        /*0118*/ 	.word	0x000005f0
        /*011c*/ 	.word	0x000000ff
        /*0120*/ 	.word	0x00000000
        /*0124*/ 	.short	0x0100
        /*0126*/ 	.byte	0x08
	.zero		1


	//   ....[1]....
        /*0128*/ 	.word	0x00000600
        /*012c*/ 	.word	0x000000ff
        /*0130*/ 	.word	0x00000028
        /*0134*/ 	.short	0x0100
        /*0136*/ 	.byte	0x08
	.zero		1


	//   ....[2]....
        /*0138*/ 	.word	0x00000610
        /*013c*/ 	.word	0x000000ff
        /*0140*/ 	.word	0x00000008
        /*0144*/ 	.short	0x0100
        /*0146*/ 	.byte	0x08
	.zero		1


	//   ....[3]....
        /*0148*/ 	.word	0x00000620
        /*014c*/ 	.word	0x000000ff
        /*0150*/ 	.word	0x00000030
        /*0154*/ 	.short	0x0100
        /*0156*/ 	.byte	0x08
	.zero		1


	//   ....[4]....
        /*0158*/ 	.word	0x00000630
        /*015c*/ 	.word	0x000000ff
        /*0160*/ 	.word	0x00000010
        /*0164*/ 	.short	0x0100
        /*0166*/ 	.byte	0x08
	.zero		1


	//   ....[5]....
        /*0168*/ 	.word	0x00000640
        /*016c*/ 	.word	0x000000ff
        /*0170*/ 	.word	0x00000038
        /*0174*/ 	.short	0x0100
        /*0176*/ 	.byte	0x08
	.zero		1


	//   ....[6]....
        /*0178*/ 	.word	0x00000650
        /*017c*/ 	.word	0x000000ff
        /*0180*/ 	.word	0x00000018
        /*0184*/ 	.short	0x0100
        /*0186*/ 	.byte	0x08
	.zero		1


	//   ....[7]....
        /*0188*/ 	.word	0x00000660
        /*018c*/ 	.word	0x000000ff
        /*0190*/ 	.word	0x00000040
        /*0194*/ 	.short	0x0100
        /*0196*/ 	.byte	0x08
	.zero		1


	//   ....[8]....
        /*0198*/ 	.word	0x00000670
        /*019c*/ 	.word	0x000000ff
        /*01a0*/ 	.word	0x00000020
        /*01a4*/ 	.short	0x0100
        /*01a6*/ 	.byte	0x08
	.zero		1


	//   ....[9]....
        /*01a8*/ 	.word	0x00000680
        /*01ac*/ 	.word	0x000000ff
        /*01b0*/ 	.word	0x00000048
        /*01b4*/ 	.short	0x0100
        /*01b6*/ 	.byte	0x08
	.zero		1


	//   ....[10]....
        /*01b8*/ 	.word	0x000007a0
        /*01bc*/ 	.word	0x000000ff
        /*01c0*/ 	.word	0x00000050
        /*01c4*/ 	.short	0x0100
        /*01c6*/ 	.byte	0x09
	.zero		1


	//   ....[11]....
        /*01c8*/ 	.word	0x000007b0
        /*01cc*/ 	.word	0x000000ff
        /*01d0*/ 	.word	0x00000070
        /*01d4*/ 	.short	0x0100
        /*01d6*/ 	.byte	0x09
	.zero		1


	//   ....[12]....
        /*01d8*/ 	.word	0x000007c0
        /*01dc*/ 	.word	0x000000ff
        /*01e0*/ 	.word	0x00000058
        /*01e4*/ 	.short	0x0100
        /*01e6*/ 	.byte	0x09
	.zero		1


	//   ....[13]....
        /*01e8*/ 	.word	0x000007d0
        /*01ec*/ 	.word	0x000000ff
        /*01f0*/ 	.word	0x00000078
        /*01f4*/ 	.short	0x0100
        /*01f6*/ 	.byte	0x09
	.zero		1


	//   ....[14]....
        /*01f8*/ 	.word	0x000007e0
        /*01fc*/ 	.word	0x000000ff
        /*0200*/ 	.word	0x00000060
        /*0204*/ 	.short	0x0100
        /*0206*/ 	.byte	0x09
	.zero		1


	//   ....[15]....
        /*0208*/ 	.word	0x000007f0
        /*020c*/ 	.word	0x000000ff
        /*0210*/ 	.word	0x00000080
        /*0214*/ 	.short	0x0100
        /*0216*/ 	.byte	0x09
	.zero		1


	//   ....[16]....
        /*0218*/ 	.word	0x00000800
        /*021c*/ 	.word	0x000000ff
        /*0220*/ 	.word	0x00000068
        /*0224*/ 	.short	0x0100
        /*0226*/ 	.byte	0x09
	.zero		1


	//   ....[17]....
        /*0228*/ 	.word	0x00000810
        /*022c*/ 	.word	0x000000ff
        /*0230*/ 	.word	0x00000088
        /*0234*/ 	.short	0x0100
        /*0236*/ 	.byte	0x09
	.zero		1


	//   ....[18]....
        /*0238*/ 	.word	0x000008f0
        /*023c*/ 	.word	0x000000ff
        /*0240*/ 	.word	0x00000090
        /*0244*/ 	.short	0x0100
        /*0246*/ 	.byte	0x08
	.zero		1


	//   ....[19]....
        /*0248*/ 	.word	0x00000900
        /*024c*/ 	.word	0x000000ff
        /*0250*/ 	.word	0x00000098
        /*0254*/ 	.short	0x0100
        /*0256*/ 	.byte	0x08
	.zero		1


	//   ....[20]....
        /*0258*/ 	.word	0x00000a30
        /*025c*/ 	.word	0x000000ff
        /*0260*/ 	.word	0x000000a0
        /*0264*/ 	.short	0x0100
        /*0266*/ 	.byte	0x08
	.zero		1


	//   ....[21]....
        /*0268*/ 	.word	0x00000a40
        /*026c*/ 	.word	0x000000ff
        /*0270*/ 	.word	0x000000b0
        /*0274*/ 	.short	0x0100
        /*0276*/ 	.byte	0x08
	.zero		1


	//   ....[22]....
        /*0278*/ 	.word	0x00000a50
        /*027c*/ 	.word	0x000000ff
        /*0280*/ 	.word	0x000000a8
        /*0284*/ 	.short	0x0100
        /*0286*/ 	.byte	0x08
	.zero		1


	//   ....[23]....
        /*0288*/ 	.word	0x00000a60
        /*028c*/ 	.word	0x000000ff
        /*0290*/ 	.word	0x000000b8
        /*0294*/ 	.short	0x0100
        /*0296*/ 	.byte	0x08
	.zero		1


	//   ....[24]....
        /*0298*/ 	.word	0x00000b80
        /*029c*/ 	.word	0x000000ff
        /*02a0*/ 	.word	0x000000c0
        /*02a4*/ 	.short	0x0100
        /*02a6*/ 	.byte	0x09
	.zero		1


	//   ....[25]....
        /*02a8*/ 	.word	0x00000b90
        /*02ac*/ 	.word	0x000000ff
        /*02b0*/ 	.word	0x000000d0
        /*02b4*/ 	.short	0x0100
        /*02b6*/ 	.byte	0x09
	.zero		1


	//   ....[26]....
        /*02b8*/ 	.word	0x00000ba0
        /*02bc*/ 	.word	0x000000ff
        /*02c0*/ 	.word	0x000000c8
        /*02c4*/ 	.short	0x0100
        /*02c6*/ 	.byte	0x09
	.zero		1


	//   ....[27]....
        /*02c8*/ 	.word	0x00000bb0
        /*02cc*/ 	.word	0x000000ff
        /*02d0*/ 	.word	0x000000d8
        /*02d4*/ 	.short	0x0100
        /*02d6*/ 	.byte	0x09
	.zero		1


	//   ....[28]....
        /*02d8*/ 	.word	0x00000ca0
        /*02dc*/ 	.word	0x000000ff
        /*02e0*/ 	.word	0x000000e0
        /*02e4*/ 	.short	0x0100
        /*02e6*/ 	.byte	0x08
	.zero		1


	//   ....[29]....
        /*02e8*/ 	.word	0x00000cb0
        /*02ec*/ 	.word	0x000000ff
        /*02f0*/ 	.word	0x000000f0
        /*02f4*/ 	.short	0x0100
        /*02f6*/ 	.byte	0x08
	.zero		1


	//   ....[30]....
        /*02f8*/ 	.word	0x00000cc0
        /*02fc*/ 	.word	0x000000ff
        /*0300*/ 	.word	0x000000e8
        /*0304*/ 	.short	0x0100
        /*0306*/ 	.byte	0x08
	.zero		1


	//   ....[31]....
        /*0308*/ 	.word	0x00000cd0
        /*030c*/ 	.word	0x000000ff
        /*0310*/ 	.word	0x000000f8
        /*0314*/ 	.short	0x0100
        /*0316*/ 	.byte	0x08
	.zero		1


	//   ....[32]....
        /*0318*/ 	.word	0x00000dc0
        /*031c*/ 	.word	0x000000ff
        /*0320*/ 	.word	0x00000100
        /*0324*/ 	.short	0x0100
        /*0326*/ 	.byte	0x07
	.zero		1


	//   ....[33]....
        /*0328*/ 	.word	0x000017c0
        /*032c*/ 	.word	0x00000003
        /*0330*/ 	.word	0x000000f0
        /*0334*/ 	.short	0x010a
        /*0336*/ 	.byte	0xff
	.zero		1


	//   ....[34]....
        /*0338*/ 	.word	0x000017f0
        /*033c*/ 	.word	0x00000003
        /*0340*/ 	.word	0x000000e0
        /*0344*/ 	.short	0x0101
        /*0346*/ 	.byte	0xff
	.zero		1


	//   ....[35]....
        /*0348*/ 	.word	0x000018f0
        /*034c*/ 	.word	0x000000ff
        /*0350*/ 	.word	0x00000028
        /*0354*/ 	.short	0x010a
        /*0356*/ 	.byte	0x08
	.zero		1


	//   ....[36]....
        /*0358*/ 	.word	0x000019b0
        /*035c*/ 	.word	0x000000ff
        /*0360*/ 	.word	0x00000028
        /*0364*/ 	.short	0x010a
        /*0366*/ 	.byte	0x21
	.zero		1


	//   ....[37]....
        /*0368*/ 	.word	0x00001b70
        /*036c*/ 	.word	0x000000ff
        /*0370*/ 	.word	0x00000028
        /*0374*/ 	.short	0x010a
        /*0376*/ 	.byte	0x08
	.zero		1


	//   ....[38]....
        /*0378*/ 	.word	0x00001c50
        /*037c*/ 	.word	0x000000ff
        /*0380*/ 	.word	0x00000098
        /*0384*/ 	.short	0x0101
        /*0386*/ 	.byte	0x06
	.zero		1


	//   ....[39]....
        /*0388*/ 	.word	0x00001c70
        /*038c*/ 	.word	0x000000ff
        /*0390*/ 	.word	0x00000028
        /*0394*/ 	.short	0x010a
        /*0396*/ 	.byte	0x08
	.zero		1


	//   ....[40]....
        /*0398*/ 	.word	0x00001cf0
        /*039c*/ 	.word	0x000000ff
        /*03a0*/ 	.word	0x00000028
        /*03a4*/ 	.short	0x010a
        /*03a6*/ 	.byte	0x11
	.zero		1


	//   ....[41]....
        /*03a8*/ 	.word	0x00001e80
        /*03ac*/ 	.word	0x000000ff
        /*03b0*/ 	.word	0x00000028
        /*03b4*/ 	.short	0x010a
        /*03b6*/ 	.byte	0x08
	.zero		1


	//   ....[42]....
        /*03b8*/ 	.word	0x00001fc0
        /*03bc*/ 	.word	0x00000002
        /*03c0*/ 	.word	0x000000a0
        /*03c4*/ 	.short	0x010a
        /*03c6*/ 	.byte	0xff
	.zero		1


	//   ....[43]....
        /*03c8*/ 	.word	0x00002080
        /*03cc*/ 	.word	0x00000002
        /*03d0*/ 	.word	0x00000000
        /*03d4*/ 	.short	0x0101
        /*03d6*/ 	.byte	0xff
	.zero		1


	//   ....[44]....
        /*03d8*/ 	.word	0x000025e0
        /*03dc*/ 	.word	0x000000ff
        /*03e0*/ 	.word	0x00000000
        /*03e4*/ 	.short	0x010a
        /*03e6*/ 	.byte	0x04
	.zero		1


	//   ....[45]....
        /*03e8*/ 	.word	0x00002670
        /*03ec*/ 	.word	0x000000ff
        /*03f0*/ 	.word	0x00000000
        /*03f4*/ 	.short	0x010a
        /*03f6*/ 	.byte	0x04
	.zero		1


	//   ....[46]....
        /*03f8*/ 	.word	0x00002700
        /*03fc*/ 	.word	0x000000ff
        /*0400*/ 	.word	0x00000000
        /*0404*/ 	.short	0x010a
        /*0406*/ 	.byte	0x04
	.zero		1


	//   ....[47]....
        /*0408*/ 	.word	0x00002790
        /*040c*/ 	.word	0x000000ff
        /*0410*/ 	.word	0x00000000
        /*0414*/ 	.short	0x010a
        /*0416*/ 	.byte	0x04
	.zero		1


	//   ....[48]....
        /*0418*/ 	.word	0x00002830
        /*041c*/ 	.word	0x00000000
        /*0420*/ 	.word	0x00000000
        /*0424*/ 	.short	0x010a
        /*0426*/ 	.byte	0xff
	.zero		1


	//   ....[49]....
        /*0428*/ 	.word	0x00002960
        /*042c*/ 	.word	0x00000000
        /*0430*/ 	.word	0x000000e0
        /*0434*/ 	.short	0x010a
        /*0436*/ 	.byte	0xff
	.zero		1


	//   ....[50]....
        /*0438*/ 	.word	0x000029d0
        /*043c*/ 	.word	0x00000004
        /*0440*/ 	.word	0x00000000
        /*0444*/ 	.short	0x0101
        /*0446*/ 	.byte	0xff
	.zero		1


	//   ....[51]....
        /*0448*/ 	.word	0x000029f0
        /*044c*/ 	.word	0x000000ff
        /*0450*/ 	.word	0x000000b0
        /*0454*/ 	.short	0x010a
        /*0456*/ 	.byte	0x05
	.zero		1


	//   ....[52]....
        /*0458*/ 	.word	0x00002b10
        /*045c*/ 	.word	0x00000000
        /*0460*/ 	.word	0x000000a0
        /*0464*/ 	.short	0x010a
        /*0466*/ 	.byte	0xff
	.zero		1


	//   ....[53]....
        /*0468*/ 	.word	0x00002c10
        /*046c*/ 	.word	0x00000000
        /*0470*/ 	.word	0x00000000
        /*0474*/ 	.short	0x0101
        /*0476*/ 	.byte	0xff
	.zero		1


	//   ....[54]....
        /*0478*/ 	.word	0x00002ca0
        /*047c*/ 	.word	0x000000ff
        /*0480*/ 	.word	0x000000b0
        /*0484*/ 	.short	0x0106
        /*0486*/ 	.byte	0x05
	.zero		1


	//   ....[55]....
        /*0488*/ 	.word	0x00002cc0
        /*048c*/ 	.word	0x000000ff
        /*0490*/ 	.word	0x000000b0
        /*0494*/ 	.short	0x010a
        /*0496*/ 	.byte	0x05
	.zero		1


	//   ....[56]....
        /*0498*/ 	.word	0x00002d50
        /*049c*/ 	.word	0x000000ff
        /*04a0*/ 	.word	0x000000b0
        /*04a4*/ 	.short	0x0106
        /*04a6*/ 	.byte	0x04
	.zero		1


	//   ....[57]....
        /*04a8*/ 	.word	0x00002d90
        /*04ac*/ 	.word	0x00000000
        /*04b0*/ 	.word	0x000000b0
        /*04b4*/ 	.short	0x010a
        /*04b6*/ 	.byte	0xff
	.zero		1


	//   ....[58]....
        /*04b8*/ 	.word	0x00002fd0
        /*04bc*/ 	.word	0x000000ff
        /*04c0*/ 	.word	0x00000008
        /*04c4*/ 	.short	0x010a
        /*04c6*/ 	.byte	0x06
	.zero		1


	//   ....[59]....
        /*04c8*/ 	.word	0x00002ff0
        /*04cc*/ 	.word	0x000000ff
        /*04d0*/ 	.word	0x00000008
        /*04d4*/ 	.short	0x010a
        /*04d6*/ 	.byte	0x06
	.zero		1


	//   ....[60]....
        /*04d8*/ 	.word	0x00003180
        /*04dc*/ 	.word	0x000000ff
        /*04e0*/ 	.word	0x00000008
        /*04e4*/ 	.short	0x010a
        /*04e6*/ 	.byte	0x06
	.zero		1


	//   ....[61]....
        /*04e8*/ 	.word	0x000031a0
        /*04ec*/ 	.word	0x000000ff
        /*04f0*/ 	.word	0x00000008
        /*04f4*/ 	.short	0x010a
        /*04f6*/ 	.byte	0x06
	.zero		1


	//   ....[62]....
        /*04f8*/ 	.word	0x00003260
        /*04fc*/ 	.word	0x000000ff
        /*0500*/ 	.word	0x00000000
        /*0504*/ 	.short	0x0101
        /*0506*/ 	.byte	0x07
	.zero		1


	//   ....[63]....
        /*0508*/ 	.word	0x000035a0
        /*050c*/ 	.word	0x00000000
        /*0510*/ 	.word	0x000000a0
        /*0514*/ 	.short	0x010a
        /*0516*/ 	.byte	0xff
	.zero		1


	//   ....[64]....
        /*0518*/ 	.word	0x00003660
        /*051c*/ 	.word	0x00000000
        /*0520*/ 	.word	0x00000000
        /*0524*/ 	.short	0x0101
        /*0526*/ 	.byte	0xff
	.zero		1


	//   ....[65]....
        /*0528*/ 	.word	0x00003720
        /*052c*/ 	.word	0x000000ff
        /*0530*/ 	.word	0x00000000
        /*0534*/ 	.short	0x010a
        /*0536*/ 	.byte	0x08
	.zero		1


	//   ....[66]....
        /*0538*/ 	.word	0x00003730
        /*053c*/ 	.word	0x000000ff
        /*0540*/ 	.word	0x000000d0
        /*0544*/ 	.short	0x010a
        /*0546*/ 	.byte	0x09
	.zero		1


	//   ....[67]....
        /*0548*/ 	.word	0x000037e0
        /*054c*/ 	.word	0x000000ff
        /*0550*/ 	.word	0x00000000
        /*0554*/ 	.short	0x010a
        /*0556*/ 	.byte	0x08
	.zero		1


	//   ....[68]....
        /*0558*/ 	.word	0x00003910
        /*055c*/ 	.word	0x000000ff
        /*0560*/ 	.word	0x00000000
        /*0564*/ 	.short	0x010a
        /*0566*/ 	.byte	0x1e
	.zero		1


	//   ....[69]....
        /*0568*/ 	.word	0x00003c10
        /*056c*/ 	.word	0x000000ff
        /*0570*/ 	.word	0x00000000
        /*0574*/ 	.short	0x010a
        /*0576*/ 	.byte	0x05
	.zero		1


	//   ....[70]....
        /*0578*/ 	.word	0x00003cb0
        /*057c*/ 	.word	0x00000000
        /*0580*/ 	.word	0x00000000
        /*0584*/ 	.short	0x010a
        /*0586*/ 	.byte	0xff
	.zero		1


	//   ....[71]....
        /*0588*/ 	.word	0x00003cf0
        /*058c*/ 	.word	0x00000000
        /*0590*/ 	.word	0x00000000
        /*0594*/ 	.short	0x010a
        /*0596*/ 	.byte	0xff
	.zero		1


	//   ....[72]....
        /*0598*/ 	.word	0x00003d60
        /*059c*/ 	.word	0x000000ff
        /*05a0*/ 	.word	0x00000000
        /*05a4*/ 	.short	0x0101
        /*05a6*/ 	.byte	0x05
	.zero		1


	//   ....[73]....
        /*05a8*/ 	.word	0x00003da0
        /*05ac*/ 	.word	0x000000ff
        /*05b0*/ 	.word	0x00000100
        /*05b4*/ 	.short	0x010a
        /*05b6*/ 	.byte	0x07
	.zero		1


	//   ....[74]....
        /*05b8*/ 	.word	0x00003df0
        /*05bc*/ 	.word	0x000000ff
        /*05c0*/ 	.word	0x00000000
        /*05c4*/ 	.short	0x0101
        /*05c6*/ 	.byte	0x05
	.zero		1


	//   ....[75]....
        /*05c8*/ 	.word	0x00004240
        /*05cc*/ 	.word	0x00000000
        /*05d0*/ 	.word	0x000000a0
        /*05d4*/ 	.short	0x010a
        /*05d6*/ 	.byte	0xff
	.zero		1


	//   ....[76]....
        /*05d8*/ 	.word	0x00004300
        /*05dc*/ 	.word	0x00000000
        /*05e0*/ 	.word	0x00000000
        /*05e4*/ 	.short	0x0101
        /*05e6*/ 	.byte	0xff
	.zero		1


	//   ....[77]....
        /*05e8*/ 	.word	0x00004620
        /*05ec*/ 	.word	0x000000ff
        /*05f0*/ 	.word	0x00000098
        /*05f4*/ 	.short	0x010a
        /*05f6*/ 	.byte	0x07
	.zero		1


	//   ....[78]....
        /*05f8*/ 	.word	0x00004810
        /*05fc*/ 	.word	0x000000ff
        /*0600*/ 	.word	0x00000070
        /*0604*/ 	.short	0x010a
        /*0606*/ 	.byte	0x07
	.zero		1


	//   ....[79]....
        /*0608*/ 	.word	0x00004980
        /*060c*/ 	.word	0x000000ff
        /*0610*/ 	.word	0x00000050
        /*0614*/ 	.short	0x010b
        /*0616*/ 	.byte	0x07
	.zero		1


	//   ....[80]....
        /*0618*/ 	.word	0x00004990
        /*061c*/ 	.word	0x000000ff
        /*0620*/ 	.word	0x00000000
        /*0624*/ 	.short	0x0101
        /*0626*/ 	.byte	0x08
	.zero		1


	//   ....[81]....
        /*0628*/ 	.word	0x000049b0
        /*062c*/ 	.word	0x000000ff
        /*0630*/ 	.word	0x00000078
        /*0634*/ 	.short	0x010a
        /*0636*/ 	.byte	0x07
	.zero		1


	//   ....[82]....
        /*0638*/ 	.word	0x00004b10
        /*063c*/ 	.word	0x000000ff
        /*0640*/ 	.word	0x00000058
        /*0644*/ 	.short	0x010b
        /*0646*/ 	.byte	0x07
	.zero		1


	//   ....[83]....
        /*0648*/ 	.word	0x00004b20
        /*064c*/ 	.word	0x000000ff
        /*0650*/ 	.word	0x00000000
        /*0654*/ 	.short	0x0101
        /*0656*/ 	.byte	0x08
	.zero		1


	//   ....[84]....
        /*0658*/ 	.word	0x00004b30
        /*065c*/ 	.word	0x000000ff
        /*0660*/ 	.word	0x00000080
        /*0664*/ 	.short	0x010a
        /*0666*/ 	.byte	0x07
	.zero		1


	//   ....[85]....
        /*0668*/ 	.word	0x00004cd0
        /*066c*/ 	.word	0x000000ff
        /*0670*/ 	.word	0x00000060
        /*0674*/ 	.short	0x010b
        /*0676*/ 	.byte	0x07
	.zero		1


	//   ....[86]....
        /*0678*/ 	.word	0x00004d40
        /*067c*/ 	.word	0x000000ff
        /*0680*/ 	.word	0x00000000
        /*0684*/ 	.short	0x0101
        /*0686*/ 	.byte	0x08
	.zero		1


	//   ....[87]....
        /*0688*/ 	.word	0x00004d70
        /*068c*/ 	.word	0x000000ff
        /*0690*/ 	.word	0x00000088
        /*0694*/ 	.short	0x010a
        /*0696*/ 	.byte	0x07
	.zero		1


	//   ....[88]....
        /*0698*/ 	.word	0x00004f80
        /*069c*/ 	.word	0x000000ff
        /*06a0*/ 	.word	0x00000068
        /*06a4*/ 	.short	0x010b
        /*06a6*/ 	.byte	0x07
	.zero		1


	//   ....[89]....
        /*06a8*/ 	.word	0x00004fa0
        /*06ac*/ 	.word	0x000000ff
        /*06b0*/ 	.word	0x00000000
        /*06b4*/ 	.short	0x0101
        /*06b6*/ 	.byte	0x0d
	.zero		1


	//   ....[90]....
        /*06b8*/ 	.word	0x00004fd0
        /*06bc*/ 	.word	0x000000ff
        /*06c0*/ 	.word	0x00000070
        /*06c4*/ 	.short	0x010a
        /*06c6*/ 	.byte	0x07
	.zero		1


	//   ....[91]....
        /*06c8*/ 	.word	0x00004ff0
        /*06cc*/ 	.word	0x000000ff
        /*06d0*/ 	.word	0x00000078
        /*06d4*/ 	.short	0x010a
        /*06d6*/ 	.byte	0x07
	.zero		1


	//   ....[92]....
        /*06d8*/ 	.word	0x00005010
        /*06dc*/ 	.word	0x000000ff
        /*06e0*/ 	.word	0x00000080
        /*06e4*/ 	.short	0x010a
        /*06e6*/ 	.byte	0x07
	.zero		1


	//   ....[93]....
        /*06e8*/ 	.word	0x00005050
        /*06ec*/ 	.word	0x00000000
        /*06f0*/ 	.word	0x00000088
        /*06f4*/ 	.short	0x010a
        /*06f6*/ 	.byte	0xff
	.zero		1


	//   ....[94]....
        /*06f8*/ 	.word	0x00005380
        /*06fc*/ 	.word	0x00000000
        /*0700*/ 	.word	0x000000a0
        /*0704*/ 	.short	0x010a
        /*0706*/ 	.byte	0xff
	.zero		1


	//   ....[95]....
        /*0708*/ 	.word	0x00005490
        /*070c*/ 	.word	0x00000000
        /*0710*/ 	.word	0x00000000
        /*0714*/ 	.short	0x0101
        /*0716*/ 	.byte	0xff
	.zero		1


	//   ....[96]....
        /*0718*/ 	.word	0x00005ef0
        /*071c*/ 	.word	0x00000003
        /*0720*/ 	.word	0x00000050
        /*0724*/ 	.short	0x010a
        /*0726*/ 	.byte	0xff
	.zero		1


	//   ....[97]....
        /*0728*/ 	.word	0x00005f30
        /*072c*/ 	.word	0x000000bf
        /*0730*/ 	.word	0x000000c0
        /*0734*/ 	.short	0x010a
        /*0736*/ 	.byte	0xff
	.zero		1


	//   ....[98]....
        /*0738*/ 	.word	0x00006060
        /*073c*/ 	.word	0x00000003
        /*0740*/ 	.word	0x00000050
        /*0744*/ 	.short	0x010a
        /*0746*/ 	.byte	0xff
	.zero		1


	//   ....[99]....
        /*0748*/ 	.word	0x000061c0
        /*074c*/ 	.word	0x00000000
        /*0750*/ 	.word	0x00000000
        /*0754*/ 	.short	0x0101
        /*0756*/ 	.byte	0xff
	.zero		1


	//   ....[100]....
        /*0758*/ 	.word	0x00006220
        /*075c*/ 	.word	0x000000bf
        /*0760*/ 	.word	0x000000c0
        /*0764*/ 	.short	0x010a
        /*0766*/ 	.byte	0xff
	.zero		1


	//   ....[101]....
        /*0768*/ 	.word	0x000075d0
        /*076c*/ 	.word	0x000000ce
        /*0770*/ 	.word	0x00000050
        /*0774*/ 	.short	0x010a
        /*0776*/ 	.byte	0xff
	.zero		1


	//   ....[102]....
        /*0778*/ 	.word	0x000076a0
        /*077c*/ 	.word	0x000000ce
        /*0780*/ 	.word	0x00000050
        /*0784*/ 	.short	0x010a
        /*0786*/ 	.byte	0xff
	.zero		1


	//   ....[103]....
        /*0788*/ 	.word	0x000077e0
        /*078c*/ 	.word	0x00000003
        /*0790*/ 	.word	0x00000000
        /*0794*/ 	.short	0x0101
        /*0796*/ 	.byte	0xff
	.zero		1


	//   ....[104]....
        /*0798*/ 	.word	0x00008b80
        /*079c*/ 	.word	0x00000000
        /*07a0*/ 	.word	0x00000050
        /*07a4*/ 	.short	0x010a
        /*07a6*/ 	.byte	0xff
	.zero		1


	//   ....[105]....
        /*07a8*/ 	.word	0x00008c50
        /*07ac*/ 	.word	0x00000000
        /*07b0*/ 	.word	0x00000050
        /*07b4*/ 	.short	0x010a
        /*07b6*/ 	.byte	0xff
	.zero		1


	//   ....[106]....
        /*07b8*/ 	.word	0x00008db0
        /*07bc*/ 	.word	0x00000000
        /*07c0*/ 	.word	0x00000000
        /*07c4*/ 	.short	0x0101
        /*07c6*/ 	.byte	0xff
	.zero		1


	//   ....[107]....
        /*07c8*/ 	.word	0x0000a160
        /*07cc*/ 	.word	0x00000000
        /*07d0*/ 	.word	0x00000050
        /*07d4*/ 	.short	0x010a
        /*07d6*/ 	.byte	0xff
	.zero		1


	//   ....[108]....
        /*07d8*/ 	.word	0x0000a230
        /*07dc*/ 	.word	0x00000000
        /*07e0*/ 	.word	0x00000050
        /*07e4*/ 	.short	0x010a
        /*07e6*/ 	.byte	0xff
	.zero		1


	//   ....[109]....
        /*07e8*/ 	.word	0x0000a390
        /*07ec*/ 	.word	0x00000000
        /*07f0*/ 	.word	0x00000000
        /*07f4*/ 	.short	0x0101
        /*07f6*/ 	.byte	0xff
	.zero		1


	//   ....[110]....
        /*07f8*/ 	.word	0x0000a7a0
        /*07fc*/ 	.word	0x000000bf
        /*0800*/ 	.word	0x00000000
        /*0804*/ 	.short	0x0101
        /*0806*/ 	.byte	0xff
	.zero		1


	//   ....[111]....
        /*0808*/ 	.word	0x0000b7f0
        /*080c*/ 	.word	0x00000003
        /*0810*/ 	.word	0x000000f0
        /*0814*/ 	.short	0x010a
        /*0816*/ 	.byte	0xff
	.zero		1


	//   ....[112]....
        /*0818*/ 	.word	0x0000b850
        /*081c*/ 	.word	0x00000002
        /*0820*/ 	.word	0x00000028
        /*0824*/ 	.short	0x010a
        /*0826*/ 	.byte	0xff
	.zero		1


	//   ....[113]....
        /*0828*/ 	.word	0x0000b8b0
        /*082c*/ 	.word	0x00000002
        /*0830*/ 	.word	0x00000028
        /*0834*/ 	.short	0x010a
        /*0836*/ 	.byte	0xff
	.zero		1


	//   ....[114]....
        /*0838*/ 	.word	0x0000b900
        /*083c*/ 	.word	0x00000002
        /*0840*/ 	.word	0x000000a0
        /*0844*/ 	.short	0x010a
        /*0846*/ 	.byte	0xff
	.zero		1


	//   ....[115]....
        /*0848*/ 	.word	0x0000b960
        /*084c*/ 	.word	0x00000000
        /*0850*/ 	.word	0x00000000
        /*0854*/ 	.short	0x010a
        /*0856*/ 	.byte	0xff
	.zero		1


	//   ....[116]....
        /*0858*/ 	.word	0x0000b9c0
        /*085c*/ 	.word	0x00000000
        /*0860*/ 	.word	0x00000000
        /*0864*/ 	.short	0x010a
        /*0866*/ 	.byte	0xff
	.zero		1


	//   ....[117]....
        /*0868*/ 	.word	0x0000ba20
        /*086c*/ 	.word	0x00000000
        /*0870*/ 	.word	0x00000000
        /*0874*/ 	.short	0x010a
        /*0876*/ 	.byte	0xff
	.zero		1


	//   ....[118]....
        /*0878*/ 	.word	0x0000ba80
        /*087c*/ 	.word	0x00000000
        /*0880*/ 	.word	0x00000000
        /*0884*/ 	.short	0x010a
        /*0886*/ 	.byte	0xff
	.zero		1


	//   ....[119]....
        /*0888*/ 	.word	0x0000bad0
        /*088c*/ 	.word	0x00000000
        /*0890*/ 	.word	0x000000e0
        /*0894*/ 	.short	0x010a
        /*0896*/ 	.byte	0xff
	.zero		1


	//   ....[120]....
        /*0898*/ 	.word	0x0000bb30
        /*089c*/ 	.word	0x00000000
        /*08a0*/ 	.word	0x000000b0
        /*08a4*/ 	.short	0x010a
        /*08a6*/ 	.byte	0xff
	.zero		1


	//   ....[121]....
        /*08a8*/ 	.word	0x0000bb80
        /*08ac*/ 	.word	0x00000000
        /*08b0*/ 	.word	0x000000a0
        /*08b4*/ 	.short	0x010a
        /*08b6*/ 	.byte	0xff
	.zero		1


	//   ....[122]....
        /*08b8*/ 	.word	0x0000bbe0
        /*08bc*/ 	.word	0x00000000
        /*08c0*/ 	.word	0x000000b0
        /*08c4*/ 	.short	0x010a
        /*08c6*/ 	.byte	0xff
	.zero		1


	//   ....[123]....
        /*08c8*/ 	.word	0x0000bc40
        /*08cc*/ 	.word	0x00000004
        /*08d0*/ 	.word	0x00000008
        /*08d4*/ 	.short	0x010a
        /*08d6*/ 	.byte	0xff
	.zero		1


	//   ....[124]....
        /*08d8*/ 	.word	0x0000bd20
        /*08dc*/ 	.word	0x00000002
        /*08e0*/ 	.word	0x00000008
        /*08e4*/ 	.short	0x010a
        /*08e6*/ 	.byte	0xff
	.zero		1


	//   ....[125]....
        /*08e8*/ 	.word	0x0000bd70
        /*08ec*/ 	.word	0x00000000
        /*08f0*/ 	.word	0x000000a0
        /*08f4*/ 	.short	0x010a
        /*08f6*/ 	.byte	0xff
	.zero		1


	//   ....[126]....
        /*08f8*/ 	.word	0x0000bdd0
        /*08fc*/ 	.word	0x00000000
        /*0900*/ 	.word	0x000000d0
        /*0904*/ 	.short	0x010a
        /*0906*/ 	.byte	0xff
	.zero		1


	//   ....[127]....
        /*0908*/ 	.word	0x0000be30
        /*090c*/ 	.word	0x00000000
        /*0910*/ 	.word	0x00000000
        /*0914*/ 	.short	0x010a
        /*0916*/ 	.byte	0xff
	.zero		1


	//   ....[128]....
        /*0918*/ 	.word	0x0000be90
        /*091c*/ 	.word	0x00000000
        /*0920*/ 	.word	0x00000000
        /*0924*/ 	.short	0x010a
        /*0926*/ 	.byte	0xff
	.zero		1


	//   ....[129]....
        /*0928*/ 	.word	0x0000bef0
        /*092c*/ 	.word	0x00000000
        /*0930*/ 	.word	0x00000100
        /*0934*/ 	.short	0x010a
        /*0936*/ 	.byte	0xff
	.zero		1


	//   ....[130]....
        /*0938*/ 	.word	0x0000bf40
        /*093c*/ 	.word	0x00000000
        /*0940*/ 	.word	0x000000a0
        /*0944*/ 	.short	0x010a
        /*0946*/ 	.byte	0xff
	.zero		1


	//   ....[131]....
        /*0948*/ 	.word	0x0000bfa0
        /*094c*/ 	.word	0x00000000
        /*0950*/ 	.word	0x00000098
        /*0954*/ 	.short	0x010a
        /*0956*/ 	.byte	0xff
	.zero		1


	//   ....[132]....
        /*0958*/ 	.word	0x0000c000
        /*095c*/ 	.word	0x00000003
        /*0960*/ 	.word	0x00000070
        /*0964*/ 	.short	0x010a
        /*0966*/ 	.byte	0xff
	.zero		1


	//   ....[133]....
        /*0968*/ 	.word	0x0000c060
        /*096c*/ 	.word	0x00000003
        /*0970*/ 	.word	0x00000078
        /*0974*/ 	.short	0x010a
        /*0976*/ 	.byte	0xff
	.zero		1


	//   ....[134]....
        /*0978*/ 	.word	0x0000c0c0
        /*097c*/ 	.word	0x00000003
        /*0980*/ 	.word	0x00000080
        /*0984*/ 	.short	0x010a
        /*0986*/ 	.byte	0xff
	.zero		1


	//   ....[135]....
        /*0988*/ 	.word	0x0000c120
        /*098c*/ 	.word	0x00000003
        /*0990*/ 	.word	0x00000088
        /*0994*/ 	.short	0x010a
        /*0996*/ 	.byte	0xff
	.zero		1


	//   ....[136]....
        /*0998*/ 	.word	0x0000c180
        /*099c*/ 	.word	0x00000000
        /*09a0*/ 	.word	0x00000070
        /*09a4*/ 	.short	0x010a
        /*09a6*/ 	.byte	0xff
	.zero		1


	//   ....[137]....
        /*09a8*/ 	.word	0x0000c1e0
        /*09ac*/ 	.word	0x00000000
        /*09b0*/ 	.word	0x00000078
        /*09b4*/ 	.short	0x010a
        /*09b6*/ 	.byte	0xff
	.zero		1


	//   ....[138]....
        /*09b8*/ 	.word	0x0000c240
        /*09bc*/ 	.word	0x00000000
        /*09c0*/ 	.word	0x00000080
        /*09c4*/ 	.short	0x010a
        /*09c6*/ 	.byte	0xff
	.zero		1


	//   ....[139]....
        /*09c8*/ 	.word	0x0000c290
        /*09cc*/ 	.word	0x00000000
        /*09d0*/ 	.word	0x000000a0
        /*09d4*/ 	.short	0x010a
        /*09d6*/ 	.byte	0xff
	.zero		1


	//   ....[140]....
        /*09d8*/ 	.word	0x0000c2e0
        /*09dc*/ 	.word	0x00000003
        /*09e0*/ 	.word	0x00000050
        /*09e4*/ 	.short	0x010a
        /*09e6*/ 	.byte	0xff
	.zero		1


	//   ....[141]....
        /*09e8*/ 	.word	0x0000c330
        /*09ec*/ 	.word	0x000000bf
        /*09f0*/ 	.word	0x000000c0
        /*09f4*/ 	.short	0x010a
        /*09f6*/ 	.byte	0xff
	.zero		1


	//   ....[142]....
        /*09f8*/ 	.word	0x0000c380
        /*09fc*/ 	.word	0x000000ce
        /*0a00*/ 	.word	0x00000050
        /*0a04*/ 	.short	0x010a
        /*0a06*/ 	.byte	0xff
	.zero		1


	//   ....[143]....
        /*0a08*/ 	.word	0x0000c3d0
        /*0a0c*/ 	.word	0x00000000
        /*0a10*/ 	.word	0x00000050
        /*0a14*/ 	.short	0x010a
        /*0a16*/ 	.byte	0xff
	.zero		1


	//   ....[144]....
        /*0a18*/ 	.word	0x0000c420
        /*0a1c*/ 	.word	0x00000000
        /*0a20*/ 	.word	0x00000050
        /*0a24*/ 	.short	0x010a
        /*0a26*/ 	.byte	0xff
	.zero		1


	//----- nvinfo : EIATTR_NUM_MBARRIERS
	.align		4
.L_48:
        /*0a28*/ 	.byte	0x03, 0x38
        /*0a2a*/ 	.short	0x0021


	//----- nvinfo : EIATTR_EXIT_INSTR_OFFSETS
	.align		4
        /*0a2c*/ 	.byte	0x04, 0x1c
        /*0a2e*/ 	.short	(.L_50 - .L_49)


	//   ....[0]....
.L_49:
        /*0a30*/ 	.word	0x00002860


	//   ....[1]....
        /*0a34*/ 	.word	0x00002d60


	//   ....[2]....
        /*0a38*/ 	.word	0x00002dc0


	//   ....[3]....
        /*0a3c*/ 	.word	0x00004020


	//   ....[4]....
        /*0a40*/ 	.word	0x00005080


	//   ....[5]....
        /*0a44*/ 	.word	0x000050c0


	//   ....[6]....
        /*0a48*/ 	.word	0x0000b7e0


	//----- nvinfo : EIATTR_MAX_THREADS
	.align		4
.L_50:
        /*0a4c*/ 	.byte	0x04, 0x05
        /*0a4e*/ 	.short	(.L_52 - .L_51)
.L_51:
        /*0a50*/ 	.word	0x00000100
        /*0a54*/ 	.word	0x00000001
        /*0a58*/ 	.word	0x00000001


	//----- nvinfo : EIATTR_CRS_STACK_SIZE
	.align		4
.L_52:
        /*0a5c*/ 	.byte	0x04, 0x1e
        /*0a5e*/ 	.short	(.L_54 - .L_53)
.L_53:
        /*0a60*/ 	.word	0x00000000


	//----- nvinfo : EIATTR_CBANK_PARAM_SIZE
	.align		4
.L_54:
        /*0a64*/ 	.byte	0x03, 0x19
        /*0a66*/ 	.short	0x0800


	//----- nvinfo : EIATTR_PARAM_CBANK
	.align		4
        /*0a68*/ 	.byte	0x04, 0x0a
        /*0a6a*/ 	.short	(.L_56 - .L_55)
	.align		4
.L_55:
        /*0a6c*/ 	.word	index@(.nv.constant0._ZN7cutlass13device_kernelINS_4gemm6kernel13GemmUniversalIN4cute5tupleIJiiiiEEENS1_10collective13CollectiveMmaINS1_35MainloopSm100TmaUmmaWarpSpecializedILi5ELi2ELi2ENS5_IJNS4_1CILi2EEENSA_ILi1EEESC_EEEEENS5_IJNSA_ILi256EEESF_NSA_ILi128EEEEEENS_12float_e5m2_tENS5_IJlSC_lEEESI_SJ_NS4_8TiledMMAINS4_8MMA_AtomIJNS4_10MMA_TraitsINS4_25SM100_MMA_F8F6F4_2x1SM_SSEJSI_SI_fSF_SF_NS4_17integral_constantINS4_4UMMA5MajorELSQ_0EEESR_NSO_INSP_7ScaleInELSS_0EEEST_EEEEEENS4_6LayoutINS5_IJSC_SC_SC_EEENS5_IJNSA_ILi0EEESY_SY_EEEEENS5_IJNS4_10UnderscoreES11_S11_EEEEENS4_18SM100_TMA_2SM_LOADENS4_14ComposedLayoutINS4_7SwizzleILi3ELi4ELi3EEENS4_18smem_ptr_flag_bitsILi8EEENSW_INS5_IJNSA_ILi8EEESG_EEENS5_IJSG_SC_EEEEEEEvNS4_8identityES14_S1E_vS1F_EENS_8epilogue10collective18CollectiveEpilogueINS1H_23Sm100TmaWarpSpecializedILi4ELi2ELi64ELb0ELb0EEEJNS5_IJSG_SF_SG_EEENS5_IJNSW_ISG_SC_EENSW_INSA_ILi64EEESC_EEEEESI_SJ_SI_SJ_NS1H_6fusion15FusionCallbacksIS1L_NS1R_17LinearCombinationISI_fSI_fLNS_15FloatRoundStyleE2EEES1M_S1Q_JEEENS4_5SM1004TMEM4LOAD26SM100_TMEM_LOAD_32dp32b64xENS4_13SM90_TMA_LOADENS15_INS16_ILi2ELi4ELi3EEES19_NSW_INS5_IJS1A_S1O_EEENS5_IJS1O_SC_EEEEEEENS4_39AutoVectorizingCopyWithAssumedAlignmentILi128EEENS4_14SM90_TMA_STOREES26_S28_S28_EEEvvEEEEvNT_6ParamsE)
        /*0a70*/ 	.short	0x0380
        /*0a72*/ 	.short	0x0800


	//----- nvinfo : EIATTR_SW_WAR
	.align		4
.L_56:
        /*0a74*/ 	.byte	0x04, 0x36
        /*0a76*/ 	.short	(.L_58 - .L_57)
.L_57:
        /*0a78*/ 	.word	0x00000008
.L_58:


//--------------------- .nv.callgraph             --------------------------
	.section	.nv.callgraph,"",@"SHT_CUDA_CALLGRAPH"
	.align	4
	.sectionentsize	8
	.align		4
        /*0000*/ 	.word	0x00000000
	.align		4
        /*0004*/ 	.word	0xffffffff
	.align		4
        /*0008*/ 	.word	index@(_ZN7cutlass13device_kernelINS_4gemm6kernel13GemmUniversalIN4cute5tupleIJiiiiEEENS1_10collective13CollectiveMmaINS1_35MainloopSm100TmaUmmaWarpSpecializedILi5ELi2ELi2ENS5_IJNS4_1CILi2EEENSA_ILi1EEESC_EEEEENS5_IJNSA_ILi256EEESF_NSA_ILi128EEEEEENS_12float_e5m2_tENS5_IJlSC_lEEESI_SJ_NS4_8TiledMMAINS4_8MMA_AtomIJNS4_10MMA_TraitsINS4_25SM100_MMA_F8F6F4_2x1SM_SSEJSI_SI_fSF_SF_NS4_17integral_constantINS4_4UMMA5MajorELSQ_0EEESR_NSO_INSP_7ScaleInELSS_0EEEST_EEEEEENS4_6LayoutINS5_IJSC_SC_SC_EEENS5_IJNSA_ILi0EEESY_SY_EEEEENS5_IJNS4_10UnderscoreES11_S11_EEEEENS4_18SM100_TMA_2SM_LOADENS4_14ComposedLayoutINS4_7SwizzleILi3ELi4ELi3EEENS4_18smem_ptr_flag_bitsILi8EEENSW_INS5_IJNSA_ILi8EEESG_EEENS5_IJSG_SC_EEEEEEEvNS4_8identityES14_S1E_vS1F_EENS_8epilogue10collective18CollectiveEpilogueINS1H_23Sm100TmaWarpSpecializedILi4ELi2ELi64ELb0ELb0EEEJNS5_IJSG_SF_SG_EEENS5_IJNSW_ISG_SC_EENSW_INSA_ILi64EEESC_EEEEESI_SJ_SI_SJ_NS1H_6fusion15FusionCallbacksIS1L_NS1R_17LinearCombinationISI_fSI_fLNS_15FloatRoundStyleE2EEES1M_S1Q_JEEENS4_5SM1004TMEM4LOAD26SM100_TMEM_LOAD_32dp32b64xENS4_13SM90_TMA_LOADENS15_INS16_ILi2ELi4ELi3EEES19_NSW_INS5_IJS1A_S1O_EEENS5_IJS1O_SC_EEEEEEENS4_39AutoVectorizingCopyWithAssumedAlignmentILi128EEENS4_14SM90_TMA_STOREES26_S28_S28_EEEvvEEEEvNT_6ParamsE)
	.align		4
        /*000c*/ 	.word	index@(__assertfail)
	.align		4
        /*0010*/ 	.word	0x00000000
	.align		4
        /*0014*/ 	.word	0xfffffffe
	.align		4
        /*0018*/ 	.word	0x00000000
	.align		4
        /*001c*/ 	.word	0xfffffffd
	.align		4
        /*0020*/ 	.word	0x00000000
	.align		4
        /*0024*/ 	.word	0xfffffffc


//--------------------- .nv.constant4             --------------------------
	.section	.nv.constant4,"a",@progbits
	.align	8
	.align		8
.nv.constant4:
        /*0000*/ 	.dword	__assertfail
	.align		8
        /*0008*/ 	.dword	__unnamed_1
	.align		8
        /*0010*/ 	.dword	__unnamed_2
	.align		8
        /*0018*/ 	.dword	__unnamed_3
	.align		8
        /*0020*/ 	.dword	_ZN39_INTERNAL_17dca2ee_4_k_cu_d2ae60d2_93244cuda3std3__45__cpo5beginE
	.align		8
        /*0028*/ 	.dword	_ZN39_INTERNAL_17dca2ee_4_k_cu_d2ae60d2_93244cuda3std3__45__cpo3endE
	.align		8
        /*0030*/ 	.dword	_ZN39_INTERNAL_17dca2ee_4_k_cu_d2ae60d2_93244cuda3std3__45__cpo6cbeginE
	.align		8
        /*0038*/ 	.dword	_ZN39_INTERNAL_17dca2ee_4_k_cu_d2ae60d2_93244cuda3std3__45__cpo4cendE
	.align		8
        /*0040*/ 	.dword	_ZN39_INTERNAL_17dca2ee_4_k_cu_d2ae60d2_93244cuda3std3__441_GLOBAL__N__17dca2ee_4_k_cu_d2ae60d2_93246ignoreE
	.align		8
        /*0048*/ 	.dword	_ZN39_INTERNAL_17dca2ee_4_k_cu_d2ae60d2_93244cuda3std3__419piecewise_constructE
	.align		8
        /*0050*/ 	.dword	_ZN39_INTERNAL_17dca2ee_4_k_cu_d2ae60d2_93244cuda3std3__48in_placeE
	.align		8
        /*0058*/ 	.dword	_ZN39_INTERNAL_17dca2ee_4_k_cu_d2ae60d2_93244cuda3std6ranges3__45__cpo4swapE
	.align		8
        /*0060*/ 	.dword	_ZN39_INTERNAL_17dca2ee_4_k_cu_d2ae60d2_93244cuda3std6ranges3__45__cpo9iter_moveE
	.align		8
        /*0068*/ 	.dword	_ZN39_INTERNAL_17dca2ee_4_k_cu_d2ae60d2_93244cute7productE
	.align		8
        /*0070*/ 	.dword	_ZN39_INTERNAL_17dca2ee_4_k_cu_d2ae60d2_93244cute1_E
	.align		8
        /*0078*/ 	.dword	$str$25
	.align		8
        /*0080*/ 	.dword	$str$26
	.align		8
        /*0088*/ 	.dword	$str$27
	.align		8
        /*0090*/ 	.dword	$str$28


//--------------------- .text._ZN7cutlass13device_kernelINS_4gemm6kernel13GemmUniversalIN4cute5tupleIJiiiiEEENS1_10collective13CollectiveMmaINS1_35MainloopSm100TmaUmmaWarpSpecializedILi5ELi2ELi2ENS5_IJNS4_1CILi2EEENSA_ILi1EEESC_EEEEENS5_IJNSA_ILi256EEESF_NSA_ILi128EEEEEENS_12float_e5m2_tENS5_IJlSC_lEEESI_SJ_NS4_8TiledMMAINS4_8MMA_AtomIJNS4_10MMA_TraitsINS4_25SM100_MMA_F8F6F4_2x1SM_SSEJSI_SI_fSF_SF_NS4_17integral_constantINS4_4UMMA5MajorELSQ_0EEESR_NSO_INSP_7ScaleInELSS_0EEEST_EEEEEENS4_6LayoutINS5_IJSC_SC_SC_EEENS5_IJNSA_ILi0EEESY_SY_EEEEENS5_IJNS4_10UnderscoreES11_S11_EEEEENS4_18SM100_TMA_2SM_LOADENS4_14ComposedLayoutINS4_7SwizzleILi3ELi4ELi3EEENS4_18smem_ptr_flag_bitsILi8EEENSW_INS5_IJNSA_ILi8EEESG_EEENS5_IJSG_SC_EEEEEEEvNS4_8identityES14_S1E_vS1F_EENS_8epilogue10collective18CollectiveEpilogueINS1H_23Sm100TmaWarpSpecializedILi4ELi2ELi64ELb0ELb0EEEJNS5_IJSG_SF_SG_EEENS5_IJNSW_ISG_SC_EENSW_INSA_ILi64EEESC_EEEEESI_SJ_SI_SJ_NS1H_6fusion15FusionCallbacksIS1L_NS1R_17LinearCombinationISI_fSI_fLNS_15FloatRoundStyleE2EEES1M_S1Q_JEEENS4_5SM1004TMEM4LOAD26SM100_TMEM_LOAD_32dp32b64xENS4_13SM90_TMA_LOADENS15_INS16_ILi2ELi4ELi3EEES19_NSW_INS5_IJS1A_S1O_EEENS5_IJS1O_SC_EEEEEEENS4_39AutoVectorizingCopyWithAssumedAlignmentILi128EEENS4_14SM90_TMA_STOREES26_S28_S28_EEEvvEEEEvNT_6ParamsE --------------------------
	.section	.text._ZN7cutlass13device_kernelINS_4gemm6kernel13GemmUniversalIN4cute5tupleIJiiiiEEENS1_10collective13CollectiveMmaINS1_35MainloopSm100TmaUmmaWarpSpecializedILi5ELi2ELi2ENS5_IJNS4_1CILi2EEENSA_ILi1EEESC_EEEEENS5_IJNSA_ILi256EEESF_NSA_ILi128EEEEEENS_12float_e5m2_tENS5_IJlSC_lEEESI_SJ_NS4_8TiledMMAINS4_8MMA_AtomIJNS4_10MMA_TraitsINS4_25SM100_MMA_F8F6F4_2x1SM_SSEJSI_SI_fSF_SF_NS4_17integral_constantINS4_4UMMA5MajorELSQ_0EEESR_NSO_INSP_7ScaleInELSS_0EEEST_EEEEEENS4_6LayoutINS5_IJSC_SC_SC_EEENS5_IJNSA_ILi0EEESY_SY_EEEEENS5_IJNS4_10UnderscoreES11_S11_EEEEENS4_18SM100_TMA_2SM_LOADENS4_14ComposedLayoutINS4_7SwizzleILi3ELi4ELi3EEENS4_18smem_ptr_flag_bitsILi8EEENSW_INS5_IJNSA_ILi8EEESG_EEENS5_IJSG_SC_EEEEEEEvNS4_8identityES14_S1E_vS1F_EENS_8epilogue10collective18CollectiveEpilogueINS1H_23Sm100TmaWarpSpecializedILi4ELi2ELi64ELb0ELb0EEEJNS5_IJSG_SF_SG_EEENS5_IJNSW_ISG_SC_EENSW_INSA_ILi64EEESC_EEEEESI_SJ_SI_SJ_NS1H_6fusion15FusionCallbacksIS1L_NS1R_17LinearCombinationISI_fSI_fLNS_15FloatRoundStyleE2EEES1M_S1Q_JEEENS4_5SM1004TMEM4LOAD26SM100_TMEM_LOAD_32dp32b64xENS4_13SM90_TMA_LOADENS15_INS16_ILi2ELi4ELi3EEES19_NSW_INS5_IJS1A_S1O_EEENS5_IJS1O_SC_EEEEEEENS4_39AutoVectorizingCopyWithAssumedAlignmentILi128EEENS4_14SM90_TMA_STOREES26_S28_S28_EEEvvEEEEvNT_6ParamsE,"ax",@progbits
	.align	128
.text._ZN7cutlass13device_kernelINS_4gemm6kernel13GemmUniversalIN4cute5tupleIJiiiiEEENS1_10collective13CollectiveMmaINS1_35MainloopSm100TmaUmmaWarpSpecializedILi5ELi2ELi2ENS5_IJNS4_1CILi2EEENSA_ILi1EEESC_EEEEENS5_IJNSA_ILi256EEESF_NSA_ILi128EEEEEENS_12float_e5m2_tENS5_IJlSC_lEEESI_SJ_NS4_8TiledMMAINS4_8MMA_AtomIJNS4_10MMA_TraitsINS4_25SM100_MMA_F8F6F4_2x1SM_SSEJSI_SI_fSF_SF_NS4_17integral_constantINS4_4UMMA5MajorELSQ_0EEESR_NSO_INSP_7ScaleInELSS_0EEEST_EEEEEENS4_6LayoutINS5_IJSC_SC_SC_EEENS5_IJNSA_ILi0EEESY_SY_EEEEENS5_IJNS4_10UnderscoreES11_S11_EEEEENS4_18SM100_TMA_2SM_LOADENS4_14ComposedLayoutINS4_7SwizzleILi3ELi4ELi3EEENS4_18smem_ptr_flag_bitsILi8EEENSW_INS5_IJNSA_ILi8EEESG_EEENS5_IJSG_SC_EEEEEEEvNS4_8identityES14_S1E_vS1F_EENS_8epilogue10collective18CollectiveEpilogueINS1H_23Sm100TmaWarpSpecializedILi4ELi2ELi64ELb0ELb0EEEJNS5_IJSG_SF_SG_EEENS5_IJNSW_ISG_SC_EENSW_INSA_ILi64EEESC_EEEEESI_SJ_SI_SJ_NS1H_6fusion15FusionCallbacksIS1L_NS1R_17LinearCombinationISI_fSI_fLNS_15FloatRoundStyleE2EEES1M_S1Q_JEEENS4_5SM1004TMEM4LOAD26SM100_TMEM_LOAD_32dp32b64xENS4_13SM90_TMA_LOADENS15_INS16_ILi2ELi4ELi3EEES19_NSW_INS5_IJS1A_S1O_EEENS5_IJS1O_SC_EEEEEEENS4_39AutoVectorizingCopyWithAssumedAlignmentILi128EEENS4_14SM90_TMA_STOREES26_S28_S28_EEEvvEEEEvNT_6ParamsE:
        .type           _ZN7cutlass13device_kernelINS_4gemm6kernel13GemmUniversalIN4cute5tupleIJiiiiEEENS1_10collective13CollectiveMmaINS1_35MainloopSm100TmaUmmaWarpSpecializedILi5ELi2ELi2ENS5_IJNS4_1CILi2EEENSA_ILi1EEESC_EEEEENS5_IJNSA_ILi256EEESF_NSA_ILi128EEEEEENS_12float_e5m2_tENS5_IJlSC_lEEESI_SJ_NS4_8TiledMMAINS4_8MMA_AtomIJNS4_10MMA_TraitsINS4_25SM100_MMA_F8F6F4_2x1SM_SSEJSI_SI_fSF_SF_NS4_17integral_constantINS4_4UMMA5MajorELSQ_0EEESR_NSO_INSP_7ScaleInELSS_0EEEST_EEEEEENS4_6LayoutINS5_IJSC_SC_SC_EEENS5_IJNSA_ILi0EEESY_SY_EEEEENS5_IJNS4_10UnderscoreES11_S11_EEEEENS4_18SM100_TMA_2SM_LOADENS4_14ComposedLayoutINS4_7SwizzleILi3ELi4ELi3EEENS4_18smem_ptr_flag_bitsILi8EEENSW_INS5_IJNSA_ILi8EEESG_EEENS5_IJSG_SC_EEEEEEEvNS4_8identityES14_S1E_vS1F_EENS_8epilogue10collective18CollectiveEpilogueINS1H_23Sm100TmaWarpSpecializedILi4ELi2ELi64ELb0ELb0EEEJNS5_IJSG_SF_SG_EEENS5_IJNSW_ISG_SC_EENSW_INSA_ILi64EEESC_EEEEESI_SJ_SI_SJ_NS1H_6fusion15FusionCallbacksIS1L_NS1R_17LinearCombinationISI_fSI_fLNS_15FloatRoundStyleE2EEES1M_S1Q_JEEENS4_5SM1004TMEM4LOAD26SM100_TMEM_LOAD_32dp32b64xENS4_13SM90_TMA_LOADENS15_INS16_ILi2ELi4ELi3EEES19_NSW_INS5_IJS1A_S1O_EEENS5_IJS1O_SC_EEEEEEENS4_39AutoVectorizingCopyWithAssumedAlignmentILi128EEENS4_14SM90_TMA_STOREES26_S28_S28_EEEvvEEEEvNT_6ParamsE,@function
        .size           _ZN7cutlass13device_kernelINS_4gemm6kernel13GemmUniversalIN4cute5tupleIJiiiiEEENS1_10collective13CollectiveMmaINS1_35MainloopSm100TmaUmmaWarpSpecializedILi5ELi2ELi2ENS5_IJNS4_1CILi2EEENSA_ILi1EEESC_EEEEENS5_IJNSA_ILi256EEESF_NSA_ILi128EEEEEENS_12float_e5m2_tENS5_IJlSC_lEEESI_SJ_NS4_8TiledMMAINS4_8MMA_AtomIJNS4_10MMA_TraitsINS4_25SM100_MMA_F8F6F4_2x1SM_SSEJSI_SI_fSF_SF_NS4_17integral_constantINS4_4UMMA5MajorELSQ_0EEESR_NSO_INSP_7ScaleInELSS_0EEEST_EEEEEENS4_6LayoutINS5_IJSC_SC_SC_EEENS5_IJNSA_ILi0EEESY_SY_EEEEENS5_IJNS4_10UnderscoreES11_S11_EEEEENS4_18SM100_TMA_2SM_LOADENS4_14ComposedLayoutINS4_7SwizzleILi3ELi4ELi3EEENS4_18smem_ptr_flag_bitsILi8EEENSW_INS5_IJNSA_ILi8EEESG_EEENS5_IJSG_SC_EEEEEEEvNS4_8identityES14_S1E_vS1F_EENS_8epilogue10collective18CollectiveEpilogueINS1H_23Sm100TmaWarpSpecializedILi4ELi2ELi64ELb0ELb0EEEJNS5_IJSG_SF_SG_EEENS5_IJNSW_ISG_SC_EENSW_INSA_ILi64EEESC_EEEEESI_SJ_SI_SJ_NS1H_6fusion15FusionCallbacksIS1L_NS1R_17LinearCombinationISI_fSI_fLNS_15FloatRoundStyleE2EEES1M_S1Q_JEEENS4_5SM1004TMEM4LOAD26SM100_TMEM_LOAD_32dp32b64xENS4_13SM90_TMA_LOADENS15_INS16_ILi2ELi4ELi3EEES19_NSW_INS5_IJS1A_S1O_EEENS5_IJS1O_SC_EEEEEEENS4_39AutoVectorizingCopyWithAssumedAlignmentILi128EEENS4_14SM90_TMA_STOREES26_S28_S28_EEEvvEEEEvNT_6ParamsE,(.L_x_191 - _ZN7cutlass13device_kernelINS_4gemm6kernel13GemmUniversalIN4cute5tupleIJiiiiEEENS1_10collective13CollectiveMmaINS1_35MainloopSm100TmaUmmaWarpSpecializedILi5ELi2ELi2ENS5_IJNS4_1CILi2EEENSA_ILi1EEESC_EEEEENS5_IJNSA_ILi256EEESF_NSA_ILi128EEEEEENS_12float_e5m2_tENS5_IJlSC_lEEESI_SJ_NS4_8TiledMMAINS4_8MMA_AtomIJNS4_10MMA_TraitsINS4_25SM100_MMA_F8F6F4_2x1SM_SSEJSI_SI_fSF_SF_NS4_17integral_constantINS4_4UMMA5MajorELSQ_0EEESR_NSO_INSP_7ScaleInELSS_0EEEST_EEEEEENS4_6LayoutINS5_IJSC_SC_SC_EEENS5_IJNSA_ILi0EEESY_SY_EEEEENS5_IJNS4_10UnderscoreES11_S11_EEEEENS4_18SM100_TMA_2SM_LOADENS4_14ComposedLayoutINS4_7SwizzleILi3ELi4ELi3EEENS4_18smem_ptr_flag_bitsILi8EEENSW_INS5_IJNSA_ILi8EEESG_EEENS5_IJSG_SC_EEEEEEEvNS4_8identityES14_S1E_vS1F_EENS_8epilogue10collective18CollectiveEpilogueINS1H_23Sm100TmaWarpSpecializedILi4ELi2ELi64ELb0ELb0EEEJNS5_IJSG_SF_SG_EEENS5_IJNSW_ISG_SC_EENSW_INSA_ILi64EEESC_EEEEESI_SJ_SI_SJ_NS1H_6fusion15FusionCallbacksIS1L_NS1R_17LinearCombinationISI_fSI_fLNS_15FloatRoundStyleE2EEES1M_S1Q_JEEENS4_5SM1004TMEM4LOAD26SM100_TMEM_LOAD_32dp32b64xENS4_13SM90_TMA_LOADENS15_INS16_ILi2ELi4ELi3EEES19_NSW_INS5_IJS1A_S1O_EEENS5_IJS1O_SC_EEEEEEENS4_39AutoVectorizingCopyWithAssumedAlignmentILi128EEENS4_14SM90_TMA_STOREES26_S28_S28_EEEvvEEEEvNT_6ParamsE)
        .other          _ZN7cutlass13device_kernelINS_4gemm6kernel13GemmUniversalIN4cute5tupleIJiiiiEEENS1_10collective13CollectiveMmaINS1_35MainloopSm100TmaUmmaWarpSpecializedILi5ELi2ELi2ENS5_IJNS4_1CILi2EEENSA_ILi1EEESC_EEEEENS5_IJNSA_ILi256EEESF_NSA_ILi128EEEEEENS_12float_e5m2_tENS5_IJlSC_lEEESI_SJ_NS4_8TiledMMAINS4_8MMA_AtomIJNS4_10MMA_TraitsINS4_25SM100_MMA_F8F6F4_2x1SM_SSEJSI_SI_fSF_SF_NS4_17integral_constantINS4_4UMMA5MajorELSQ_0EEESR_NSO_INSP_7ScaleInELSS_0EEEST_EEEEEENS4_6LayoutINS5_IJSC_SC_SC_EEENS5_IJNSA_ILi0EEESY_SY_EEEEENS5_IJNS4_10UnderscoreES11_S11_EEEEENS4_18SM100_TMA_2SM_LOADENS4_14ComposedLayoutINS4_7SwizzleILi3ELi4ELi3EEENS4_18smem_ptr_flag_bitsILi8EEENSW_INS5_IJNSA_ILi8EEESG_EEENS5_IJSG_SC_EEEEEEEvNS4_8identityES14_S1E_vS1F_EENS_8epilogue10collective18CollectiveEpilogueINS1H_23Sm100TmaWarpSpecializedILi4ELi2ELi64ELb0ELb0EEEJNS5_IJSG_SF_SG_EEENS5_IJNSW_ISG_SC_EENSW_INSA_ILi64EEESC_EEEEESI_SJ_SI_SJ_NS1H_6fusion15FusionCallbacksIS1L_NS1R_17LinearCombinationISI_fSI_fLNS_15FloatRoundStyleE2EEES1M_S1Q_JEEENS4_5SM1004TMEM4LOAD26SM100_TMEM_LOAD_32dp32b64xENS4_13SM90_TMA_LOADENS15_INS16_ILi2ELi4ELi3EEES19_NSW_INS5_IJS1A_S1O_EEENS5_IJS1O_SC_EEEEEEENS4_39AutoVectorizingCopyWithAssumedAlignmentILi128EEENS4_14SM90_TMA_STOREES26_S28_S28_EEEvvEEEEvNT_6ParamsE,@"STO_CUDA_ENTRY STV_DEFAULT"
_ZN7cutlass13device_kernelINS_4gemm6kernel13GemmUniversalIN4cute5tupleIJiiiiEEENS1_10collective13CollectiveMmaINS1_35MainloopSm100TmaUmmaWarpSpecializedILi5ELi2ELi2ENS5_IJNS4_1CILi2EEENSA_ILi1EEESC_EEEEENS5_IJNSA_ILi256EEESF_NSA_ILi128EEEEEENS_12float_e5m2_tENS5_IJlSC_lEEESI_SJ_NS4_8TiledMMAINS4_8MMA_AtomIJNS4_10MMA_TraitsINS4_25SM100_MMA_F8F6F4_2x1SM_SSEJSI_SI_fSF_SF_NS4_17integral_constantINS4_4UMMA5MajorELSQ_0EEESR_NSO_INSP_7ScaleInELSS_0EEEST_EEEEEENS4_6LayoutINS5_IJSC_SC_SC_EEENS5_IJNSA_ILi0EEESY_SY_EEEEENS5_IJNS4_10UnderscoreES11_S11_EEEEENS4_18SM100_TMA_2SM_LOADENS4_14ComposedLayoutINS4_7SwizzleILi3ELi4ELi3EEENS4_18smem_ptr_flag_bitsILi8EEENSW_INS5_IJNSA_ILi8EEESG_EEENS5_IJSG_SC_EEEEEEEvNS4_8identityES14_S1E_vS1F_EENS_8epilogue10collective18CollectiveEpilogueINS1H_23Sm100TmaWarpSpecializedILi4ELi2ELi64ELb0ELb0EEEJNS5_IJSG_SF_SG_EEENS5_IJNSW_ISG_SC_EENSW_INSA_ILi64EEESC_EEEEESI_SJ_SI_SJ_NS1H_6fusion15FusionCallbacksIS1L_NS1R_17LinearCombinationISI_fSI_fLNS_15FloatRoundStyleE2EEES1M_S1Q_JEEENS4_5SM1004TMEM4LOAD26SM100_TMEM_LOAD_32dp32b64xENS4_13SM90_TMA_LOADENS15_INS16_ILi2ELi4ELi3EEES19_NSW_INS5_IJS1A_S1O_EEENS5_IJS1O_SC_EEEEEEENS4_39AutoVectorizingCopyWithAssumedAlignmentILi128EEENS4_14SM90_TMA_STOREES26_S28_S28_EEEvvEEEEvNT_6ParamsE:
[----:B------:R-:W1:Y:S01]  /*0000*/  LDC R1, c[0x0][0x37c] ;  /* 0x0000df00ff017b82 */ /* 0x000e620000000800 */
[----:B------:R-:W2:Y:S01]  /*0010*/  S2R R185, SR_TID.X ;  /* 0x0000000000b97919 */ /* 0x000ea20000002100 */
[----:B------:R-:W3:Y:S06]  /*0020*/  LDCU.64 UR6, c[0x0][0x890] ;  /* 0x00011200ff0677ac */ /* 0x000eec0008000a00 */
[----:B------:R-:W4:Y:S01]  /*0030*/  S2UR UR37, SR_CgaCtaId ;  /* 0x00000000002579c3 */ /* 0x000f220000008800 */
[----:B------:R-:W-:Y:S02]  /*0040*/  PRMT R171, RZ, 0x7610, R171 ;  /* 0x00007610ffab7816 */ /* 0x000fe400000000ab */
[----:B------:R-:W-:Y:S01]  /*0050*/  ELECT P1, URZ, PT ;  /* 0x0000000000ff782f */ /* 0x000fe20003820000 */
[----:B------:R-:W1:Y:S01]  /*0060*/  LDCU.64 UR46, c[0x0][0x358] ;  /* 0x00006b00ff2e77ac */ /* 0x000e620008000a00 */
[----:B---3--:R-:W-:-:S04]  /*0070*/  UISETP.NE.U32.AND UP0, UPT, UR6, URZ, UPT ;  /* 0x000000ff0600728c */ /* 0x008fc8000bf05070 */
[----:B------:R-:W-:Y:S02]  /*0080*/  UISETP.NE.AND.EX UP0, UPT, UR7, URZ, UPT, UP0 ;  /* 0x000000ff0700728c */ /* 0x000fe4000bf05300 */
[----:B----4-:R-:W-:Y:S02]  /*0090*/  ULOP3.LUT UR5, UR37, 0x1, URZ, 0xc0, !UPT ;  /* 0x0000000125057892 */ /* 0x010fe4000f8ec0ff */
[----:B------:R-:W-:Y:S01]  /*00a0*/  ULOP3.LUT UR4, UR37, 0x1, URZ, 0x3c, !UPT ;  /* 0x0000000125047892 */ /* 0x000fe2000f8e3cff */
[----:B--2---:R-:W-:-:S05]  /*00b0*/  SHF.R.U32.HI R173, RZ, 0x5, R185 ;  /* 0x00000005ffad7819 */ /* 0x004fca00000116b9 */
[----:B------:R-:W2:Y:S02]  /*00c0*/  SHFL.IDX PT, R0, R173, RZ, 0x1f ;  /* 0x00001fffad007589 */ /* 0x000ea400000e0000 */
[----:B--2---:R-:W-:Y:S01]  /*00d0*/  R2UR UR10, R0 ;  /* 0x00000000000a72ca */ /* 0x004fe200000e0000 */
[----:B-1----:R-:W-:-:S14]  /*00e0*/  BRA.U UP0, `(.L_x_0) ;  /* 0x00000001002c7547 */ /* 0x002fdc000b800000 */
[----:B------:R-:W1:Y:S02]  /*00f0*/  LDCU.64 UR8, c[0x0][0x888] ;  /* 0x00011100ff0877ac */ /* 0x000e640008000a00 */
[----:B-1----:R-:W-:-:S04]  /*0100*/  UISETP.NE.U32.AND UP0, UPT, UR8, URZ, UPT ;  /* 0x000000ff0800728c */ /* 0x002fc8000bf05070 */
[----:B------:R-:W-:-:S09]  /*0110*/  UISETP.NE.AND.EX UP0, UPT, UR9, URZ, UPT, UP0 ;  /* 0x000000ff0900728c */ /* 0x000fd2000bf05300 */
[----:B------:R-:W-:Y:S05]  /*0120*/  BRA.U !UP0, `(.L_x_1) ;  /* 0x0000000108107547 */ /* 0x000fea000b800000 */
[----:B------:R-:W1:Y:S02]  /*0130*/  LDC.64 R2, c[0x0][0x888] ;  /* 0x00022200ff027b82 */ /* 0x000e640000000a00 */
[----:B-1----:R1:W5:Y:S01]  /*0140*/  LDG.E R81, desc[UR46][R2.64] ;  /* 0x0000002e02517981 */ /* 0x002362000c1e1900 */
[----:B------:R-:W-:Y:S01]  /*0150*/  HFMA2 R171, -RZ, RZ, 0, 5.9604644775390625e-08 ;  /* 0x00000001ffab7431 */ /* 0x000fe200000001ff */
[----:B------:R-:W-:Y:S05]  /*0160*/  BRA `(.L_x_0) ;  /* 0x00000000000c7947 */ /* 0x000fea0003800000 */
.L_x_1:
[----:B------:R-:W1:Y:S01]  /*0170*/  LDCU UR8, c[0x0][0x880] ;  /* 0x00011000ff0877ac */ /* 0x000e620008000800 */
[----:B------:R-:W-:Y:S01]  /*0180*/  HFMA2 R171, -RZ, RZ, 0, 5.9604644775390625e-08 ;  /* 0x00000001ffab7431 */ /* 0x000fe200000001ff */
[----:B-1----:R-:W-:-:S07]  /*0190*/  MOV R81, UR8 ;  /* 0x0000000800517c02 */ /* 0x002fce0008000f00 */
.L_x_0:
[----:B------:R-:W2:Y:S02]  /*01a0*/  LDCU.64 UR8, c[0x0][0x8b0] ;  /* 0x00011600ff0877ac */ /* 0x000ea40008000a00 */
[----:B--2---:R-:W-:-:S04]  /*01b0*/  UISETP.NE.U32.AND UP0, UPT, UR8, URZ, UPT ;  /* 0x000000ff0800728c */ /* 0x004fc8000bf05070 */
[----:B------:R-:W-:-:S09]  /*01c0*/  UISETP.NE.AND.EX UP0, UPT, UR9, URZ, UPT, UP0 ;  /* 0x000000ff0900728c */ /* 0x000fd2000bf05300 */
[----:B------:R-:W-:Y:S05]  /*01d0*/  BRA.U UP0, `(.L_x_2) ;  /* 0x0000000100247547 */ /* 0x000fea000b800000 */
[----:B------:R-:W2:Y:S02]  /*01e0*/  LDCU.64 UR8, c[0x0][0x8a8] ;  /* 0x00011500ff0877ac */ /* 0x000ea40008000a00 */
[----:B--2---:R-:W-:-:S04]  /*01f0*/  UISETP.NE.U32.AND UP0, UPT, UR8, URZ, UPT ;  /* 0x000000ff0800728c */ /* 0x004fc8000bf05070 */
[----:B------:R-:W-:-:S09]  /*0200*/  UISETP.NE.AND.EX UP0, UPT, UR9, URZ, UPT, UP0 ;  /* 0x000000ff0900728c */ /* 0x000fd2000bf05300 */
[----:B------:R-:W-:Y:S05]  /*0210*/  BRA.U !UP0, `(.L_x_3) ;  /* 0x00000001080c7547 */ /* 0x000fea000b800000 */
[----:B------:R-:W2:Y:S02]  /*0220*/  LDC.64 R78, c[0x0][0x8a8] ;  /* 0x00022a00ff4e7b82 */ /* 0x000ea40000000a00 */
[----:B--2---:R2:W5:Y:S01]  /*0230*/  LDG.E R78, desc[UR46][R78.64] ;  /* 0x0000002e4e4e7981 */ /* 0x004562000c1e1900 */
[----:B------:R-:W-:Y:S05]  /*0240*/  BRA `(.L_x_2) ;  /* 0x0000000000087947 */ /* 0x000fea0003800000 */
.L_x_3:
[----:B------:R-:W2:Y:S02]  /*0250*/  LDCU UR8, c[0x0][0x8a0] ;  /* 0x00011400ff0877ac */ /* 0x000ea40008000800 */
[----:B--2---:R-:W-:Y:S02]  /*0260*/  MOV R78, UR8 ;  /* 0x00000008004e7c02 */ /* 0x004fe40008000f00 */
.L_x_2:
[----:B------:R-:W-:Y:S01]  /*0270*/  IMAD.U32 R0, RZ, RZ, UR10 ;  /* 0x0000000aff007e24 */ /* 0x000fe2000f8e00ff */
[----:B------:R-:W-:Y:S04]  /*0280*/  BSSY.RECONVERGENT B0, `(.L_x_4) ;  /* 0x000000c000007945 */ /* 0x000fe80003800200 */
[C---:B------:R-:W-:Y:S02]  /*0290*/  ISETP.NE.OR P2, PT, R0.reuse, 0x1, !P1 ;  /* 0x000000010000780c */ /* 0x040fe40004f45670 */
[----:B------:R-:W-:-:S11]  /*02a0*/  ISETP.NE.OR P0, PT, R0, 0x3, !P1 ;  /* 0x000000030000780c */ /* 0x000fd60004f05670 */
[----:B------:R-:W-:Y:S05]  /*02b0*/  @P2 BRA `(.L_x_5) ;  /* 0x0000000000202947 */ /* 0x000fea0003800000 */
[----:B------:R-:W3:Y:S02]  /*02c0*/  LDCU.64 UR8, c[0x0][0x348] ;  /* 0x00006900ff0877ac */ /* 0x000ee40008000a00 */
[----:B---3--:R-:W-:Y:S02]  /*02d0*/  UIADD3 UR12, UP1, UPT, UR8, 0x80, URZ ;  /* 0x00000080080c7890 */ /* 0x008fe4000ff3e0ff */
[----:B------:R-:W-:Y:S02]  /*02e0*/  UIADD3 UR8, UP0, UPT, UR8, 0x180, URZ ;  /* 0x0000018008087890 */ /* 0x000fe4000ff1e0ff */
[----:B------:R-:W-:Y:S02]  /*02f0*/  UIADD3.X UR13, UPT, UPT, URZ, UR9, URZ, UP1, !UPT ;  /* 0x00000009ff0d7290 */ /* 0x000fe40008ffe4ff */
[----:B------:R-:W-:-:S07]  /*0300*/  UIADD3.X UR9, UPT, UPT, URZ, UR9, URZ, UP0, !UPT ;  /* 0x00000009ff097290 */ /* 0x000fce00087fe4ff */
[----:B------:R3:W-:Y:S02]  /*0310*/  UTMACCTL.PF [UR12] ;  /* 0x000000000c0079b9 */ /* 0x0007e40008040000 */
[----:B------:R3:W-:Y:S02]  /*0320*/  UTMACCTL.PF [UR8] ;  /* 0x00000000080079b9 */ /* 0x0007e40008040000 */
[----:B---3--:R-:W-:Y:S01]  /*0330*/  NOP ;  /* 0x0000000000007918 */ /* 0x008fe20000000000 */
.L_x_5:
[----:B------:R-:W-:Y:S05]  /*0340*/  BSYNC.RECONVERGENT B0 ;  /* 0x0000000000007941 */ /* 0x000fea0003800200 */
.L_x_4:
[----:B------:R-:W-:Y:S04]  /*0350*/  BSSY.RECONVERGENT B0, `(.L_x_6) ;  /* 0x000000a000007945 */ /* 0x000fe80003800200 */
        /* <DEDUP_REMOVED lines=9> */
.L_x_7:
[----:B------:R-:W-:Y:S05]  /*03f0*/  BSYNC.RECONVERGENT B0 ;  /* 0x0000000000007941 */ /* 0x000fea0003800200 */
.L_x_6:
[----:B------:R-:W3:Y:S01]  /*0400*/  LDCU.64 UR8, c[0x0][0x888] ;  /* 0x00011100ff0877ac */ /* 0x000ee20008000a00 */
[----:B------:R-:W-:Y:S02]  /*0410*/  UISETP.EQ.U32.AND UP1, UPT, UR6, URZ, UPT ;  /* 0x000000ff0600728c */ /* 0x000fe4000bf22070 */
[----:B------:R-:W-:Y:S02]  /*0420*/  UPLOP3.LUT UP5, UPT, UPT, UPT, UPT, 0x80, 0x8 ;  /* 0x000000000008789c */ /* 0x000fe40003faf070 */
[----:B---3--:R-:W-:-:S04]  /*0430*/  UISETP.NE.U32.AND UP0, UPT, UR8, URZ, UPT ;  /* 0x000000ff0800728c */ /* 0x008fc8000bf05070 */
[----:B------:R-:W-:-:S04]  /*0440*/  UISETP.NE.AND.EX UP0, UPT, UR9, URZ, UPT, UP0 ;  /* 0x000000ff0900728c */ /* 0x000fc8000bf05300 */
[----:B------:R-:W-:-:S04]  /*0450*/  UISETP.EQ.OR.EX UP2, UPT, UR7, URZ, !UP0, UP1 ;  /* 0x000000ff0700728c */ /* 0x000fc8000c742710 */
[----:B------:R-:W-:-:S05]  /*0460*/  UP2UR UR50, UPR, URZ, 0x4 ;  /* 0x00000004ff327883 */ /* 0x000fca0008000000 */
[----:B------:R-:W-:Y:S07]  /*0470*/  BRA.U !UP2, `(.L_x_8) ;  /* 0x000000010a207547 */ /* 0x000fee000b800000 */
[----:B------:R-:W-:Y:S01]  /*0480*/  UISETP.NE.U32.AND UP2, UPT, UR6, URZ, UPT ;  /* 0x000000ff0600728c */ /* 0x000fe2000bf45070 */
[----:B-----5:R-:W-:Y:S01]  /*0490*/  FSETP.NEU.AND P0, PT, R81, RZ, PT ;  /* 0x000000ff5100720b */ /* 0x020fe20003f0d000 */
[----:B------:R-:W-:Y:S02]  /*04a0*/  USEL UR6, URZ, 0xffffffff, UP0 ;  /* 0xffffffffff067887 */ /* 0x000fe40008000000 */
[----:B------:R-:W-:-:S10]  /*04b0*/  UISETP.NE.AND.EX UP2, UPT, UR7, URZ, UPT, UP2 ;  /* 0x000000ff0700728c */ /* 0x000fd4000bf45320 */
[----:B------:R-:W-:Y:S01]  /*04c0*/  VOTEU.ANY UP1, P0 ;  /* 0x0000000000ff7886 */ /* 0x000fe20000020100 */
[----:B------:R-:W-:-:S04]  /*04d0*/  @!UP2 USEL UR6, URZ, 0xffffffff, UP1 ;  /* 0xffffffffff06a887 */ /* 0x000fc80008800000 */
[----:B------:R-:W-:-:S04]  /*04e0*/  ULOP3.LUT UR6, UR6, 0x1, URZ, 0xc0, !UPT ;  /* 0x0000000106067892 */ /* 0x000fc8000f8ec0ff */
[----:B------:R-:W-:-:S11]  /*04f0*/  UISETP.NE.U32.AND UP5, UPT, UR6, 0x1, UPT ;  /* 0x000000010600788c */ /* 0x000fd6000bfa5070 */
.L_x_8:
[----:B------:R-:W3:Y:S01]  /*0500*/  SHFL.IDX PT, R0, R173, RZ, 0x1f ;  /* 0x00001fffad007589 */ /* 0x000ee200000e0000 */
[----:B------:R-:W-:-:S04]  /*0510*/  UISETP.NE.AND UP1, UPT, UR10, 0x2, UPT ;  /* 0x000000020a00788c */ /* 0x000fc8000bf25270 */
[----:B------:R-:W-:Y:S02]  /*0520*/  UISETP.EQ.AND UP2, UPT, UR5, URZ, !UP1 ;  /* 0x000000ff0500728c */ /* 0x000fe4000cf42270 */
[----:B------:R-:W-:-:S04]  /*0530*/  USEL UR6, URZ, 0x1, UP1 ;  /* 0x00000001ff067887 */ /* 0x000fc80008800000 */
[----:B------:R-:W-:Y:S02]  /*0540*/  PLOP3.LUT P5, PT, P1, PT, UP2, 0x80, 0x8 ;  /* 0x000000000008781c */ /* 0x000fe40000faf028 */
[----:B---3--:R-:W-:-:S13]  /*0550*/  ISETP.NE.AND P0, PT, R0, RZ, PT ;  /* 0x000000ff0000720c */ /* 0x008fda0003f05270 */
[----:B------:R-:W-:Y:S05]  /*0560*/  @P0 BRA `(.L_x_9) ;  /* 0x00000000004c0947 */ /* 0x000fea0003800000 */
[----:B------:R-:W-:Y:S01]  /*0570*/  UMOV UR8, 0x400 ;  /* 0x0000040000087882 */ /* 0x000fe20000000000 */
[----:B------:R-:W-:Y:S01]  /*0580*/  UMOV UR7, 0x1 ;  /* 0x0000000100077882 */ /* 0x000fe20000000000 */
[----:B------:R-:W-:Y:S02]  /*0590*/  ULEA UR8, UR37, UR8, 0x18 ;  /* 0x0000000825087291 */ /* 0x000fe4000f8ec0ff */
[----:B------:R-:W-:-:S04]  /*05a0*/  UIADD3 UR12, UPT, UPT, -UR7, 0x100000, URZ ;  /* 0x00100000070c7890 */ /* 0x000fc8000fffe1ff */
[----:B------:R-:W-:Y:S02]  /*05b0*/  USHF.L.U32 UR13, UR12, 0xb, URZ ;  /* 0x0000000b0c0d7899 */ /* 0x000fe400080006ff */
[----:B------:R-:W-:Y:S01]  /*05c0*/  USHF.L.U32 UR12, UR12, 0x1, URZ ;  /* 0x000000010c0c7899 */ /* 0x000fe200080006ff */
[----:B------:R-:W-:Y:S01]  /*05d0*/  ELECT P0, URZ, PT ;  /* 0x0000000000ff782f */ /* 0x000fe20003800000 */
[----:B------:R-:W3:Y:S10]  /*05e0*/  FENCE.VIEW.ASYNC.S ;  /* 0x00000000000073c6 */ /* 0x000ef40000000000 */
[----:B---3--:R3:W4:Y:S01]  /*05f0*/  SYNCS.EXCH.64 URZ, [UR8], UR12 ;  /* 0x0000000c08ff75b2 */ /* 0x0087220008000100 */
[----:B------:R3:W1:Y:S01]  /*0600*/  SYNCS.EXCH.64 URZ, [UR8+0x28], UR12 ;  /* 0x0000280c08ff75b2 */ /* 0x0006620008000100 */
        /* <DEDUP_REMOVED lines=8> */
[----:B------:R-:W-:Y:S01]  /*0690*/  NOP ;  /* 0x0000000000007918 */ /* 0x000fe20000000000 */
.L_x_9:
[----:B------:R-:W2:Y:S01]  /*06a0*/  SHFL.IDX PT, R0, R173, RZ, 0x1f ;  /* 0x00001fffad007589 */ /* 0x000ea200000e0000 */
[----:B------:R-:W-:Y:S01]  /*06b0*/  NOP ;  /* 0x0000000000007918 */ /* 0x000fe20000000000 */
[----:B--2---:R-:W-:-:S13]  /*06c0*/  ISETP.NE.AND P0, PT, R0, 0x1, PT ;  /* 0x000000010000780c */ /* 0x004fda0003f05270 */
[----:B------:R-:W-:Y:S05]  /*06d0*/  @P0 BRA `(.L_x_10) ;  /* 0x0000000000540947 */ /* 0x000fea0003800000 */
[----:B------:R-:W-:Y:S01]  /*06e0*/  UMOV UR9, 0x400 ;  /* 0x0000040000097882 */ /* 0x000fe20000000000 */
[----:B---3--:R-:W-:Y:S01]  /*06f0*/  UMOV UR8, 0x20 ;  /* 0x0000002000087882 */ /* 0x008fe20000000000 */
[----:B------:R-:W-:Y:S01]  /*0700*/  UMOV UR7, 0x80 ;  /* 0x0000008000077882 */ /* 0x000fe20000000000 */
[----:B------:R-:W-:Y:S02]  /*0710*/  ULEA UR9, UR37, UR9, 0x18 ;  /* 0x0000000925097291 */ /* 0x000fe4000f8ec0ff */
[----:B------:R-:W-:-:S04]  /*0720*/  UIADD3 UR12, UPT, UPT, -UR8, 0x100000, URZ ;  /* 0x00100000080c7890 */ /* 0x000fc8000fffe1ff */
[----:B------:R-:W-:Y:S02]  /*0730*/  USHF.L.U32 UR13, UR12, 0xb, URZ ;  /* 0x0000000b0c0d7899 */ /* 0x000fe400080006ff */
[----:B------:R-:W-:Y:S02]  /*0740*/  USHF.L.U32 UR12, UR12, 0x1, URZ ;  /* 0x000000010c0c7899 */ /* 0x000fe400080006ff */
[----:B------:R-:W-:-:S04]  /*0750*/  UIADD3 UR14, UPT, UPT, -UR7, 0x100000, URZ ;  /* 0x00100000070e7890 */ /* 0x000fc8000fffe1ff */
[----:B------:R-:W-:Y:S02]  /*0760*/  USHF.L.U32 UR15, UR14, 0xb, URZ ;  /* 0x0000000b0e0f7899 */ /* 0x000fe400080006ff */
[----:B------:R-:W-:Y:S01]  /*0770*/  USHF.L.U32 UR14, UR14, 0x1, URZ ;  /* 0x000000010e0e7899 */ /* 0x000fe200080006ff */
[----:B------:R-:W-:Y:S01]  /*0780*/  ELECT P0, URZ, PT ;  /* 0x0000000000ff782f */ /* 0x000fe20003800000 */
[----:B------:R-:W2:Y:S02]  /*0790*/  FENCE.VIEW.ASYNC.S ;  /* 0x00000000000073c6 */ /* 0x000ea40000000000 */
[----:B--2---:R2:W3:Y:S08]  /*07a0*/  SYNCS.EXCH.64 URZ, [UR9+0x50], UR12 ;  /* 0x0000500c09ff75b2 */ /* 0x0044f00008000100 */
        /* <DEDUP_REMOVED lines=8> */
.L_x_10:
[----:B------:R-:W4:Y:S01]  /*0830*/  SHFL.IDX PT, R0, R173, RZ, 0x1f ;  /* 0x00001fffad007589 */ /* 0x000f2200000e0000 */
[----:B------:R-:W-:Y:S01]  /*0840*/  NOP ;  /* 0x0000000000007918 */ /* 0x000fe20000000000 */
[----:B----4-:R-:W-:-:S13]  /*0850*/  ISETP.NE.AND P0, PT, R0, 0x3, PT ;  /* 0x000000030000780c */ /* 0x010fda0003f05270 */
[----:B------:R-:W-:Y:S05]  /*0860*/  @P0 BRA `(.L_x_11) ;  /* 0x00000000002c0947 */ /* 0x000fea0003800000 */
[----:B---3--:R-:W-:Y:S01]  /*0870*/  UMOV UR8, 0x400 ;  /* 0x0000040000087882 */ /* 0x008fe20000000000 */
[----:B------:R-:W-:Y:S01]  /*0880*/  UMOV UR7, 0x20 ;  /* 0x0000002000077882 */ /* 0x000fe20000000000 */
[----:B------:R-:W-:Y:S02]  /*0890*/  ULEA UR8, UR37, UR8, 0x18 ;  /* 0x0000000825087291 */ /* 0x000fe4000f8ec0ff */
[----:B--2---:R-:W-:-:S04]  /*08a0*/  UIADD3 UR12, UPT, UPT, -UR7, 0x100000, URZ ;  /* 0x00100000070c7890 */ /* 0x004fc8000fffe1ff */
[----:B------:R-:W-:Y:S02]  /*08b0*/  USHF.L.U32 UR13, UR12, 0xb, URZ ;  /* 0x0000000b0c0d7899 */ /* 0x000fe400080006ff */
[----:B------:R-:W-:Y:S01]  /*08c0*/  USHF.L.U32 UR12, UR12, 0x1, URZ ;  /* 0x000000010c0c7899 */ /* 0x000fe200080006ff */
[----:B------:R-:W-:Y:S01]  /*08d0*/  ELECT P0, URZ, PT ;  /* 0x0000000000ff782f */ /* 0x000fe20003800000 */
[----:B------:R-:W2:Y:S10]  /*08e0*/  FENCE.VIEW.ASYNC.S ;  /* 0x00000000000073c6 */ /* 0x000eb40000000000 */
[----:B--2---:R4:W2:Y:S01]  /*08f0*/  SYNCS.EXCH.64 URZ, [UR8+0x90], UR12 ;  /* 0x0000900c08ff75b2 */ /* 0x0048a20008000100 */
[----:B------:R4:W3:Y:S02]  /*0900*/  SYNCS.EXCH.64 URZ, [UR8+0x98], UR12 ;  /* 0x0000980c08ff75b2 */ /* 0x0008e40008000100 */
[----:B----4-:R-:W-:Y:S01]  /*0910*/  NOP ;  /* 0x0000000000007918 */ /* 0x010fe20000000000 */
.L_x_11:
[----:B------:R-:W4:Y:S01]  /*0920*/  SHFL.IDX PT, R0, R173, RZ, 0x1f ;  /* 0x00001fffad007589 */ /* 0x000f2200000e0000 */
[----:B------:R-:W-:Y:S01]  /*0930*/  NOP ;  /* 0x0000000000007918 */ /* 0x000fe20000000000 */
[----:B----4-:R-:W-:-:S13]  /*0940*/  ISETP.NE.AND P0, PT, R0, 0x4, PT ;  /* 0x000000040000780c */ /* 0x010fda0003f05270 */
[----:B------:R-:W-:Y:S05]  /*0950*/  @P0 BRA `(.L_x_12) ;  /* 0x0000000000480947 */ /* 0x000fea0003800000 */
[----:B--2---:R-:W-:Y:S01]  /*0960*/  UMOV UR9, 0x1e0 ;  /* 0x000001e000097882 */ /* 0x004fe20000000000 */
[----:B---3--:R-:W-:Y:S01]  /*0970*/  UMOV UR8, 0x400 ;  /* 0x0000040000087882 */ /* 0x008fe20000000000 */
[----:B------:R-:W-:Y:S01]  /*0980*/  USEL UR9, UR9, 0x1a0, UP5 ;  /* 0x000001a009097887 */ /* 0x000fe2000a800000 */
        /* <DEDUP_REMOVED lines=10> */
[----:B--2---:R4:W2:Y:S08]  /*0a30*/  SYNCS.EXCH.64 URZ, [UR8+0xa0], UR12 ;  /* 0x0000a00c08ff75b2 */ /* 0x0048b00008000100 */
[----:B------:R4:W3:Y:S01]  /*0a40*/  SYNCS.EXCH.64 URZ, [UR8+0xb0], UR14 ;  /* 0x0000b00e08ff75b2 */ /* 0x0008e20008000100 */
[----:B------:R4:W1:Y:S01]  /*0a50*/  SYNCS.EXCH.64 URZ, [UR8+0xa8], UR12 ;  /* 0x0000a80c08ff75b2 */ /* 0x0008620008000100 */
[----:B------:R4:W1:Y:S02]  /*0a60*/  SYNCS.EXCH.64 URZ, [UR8+0xb8], UR14 ;  /* 0x0000b80e08ff75b2 */ /* 0x0008640008000100 */
[----:B----4-:R-:W-:Y:S01]  /*0a70*/  NOP ;  /* 0x0000000000007918 */ /* 0x010fe20000000000 */
.L_x_12:
[----:B------:R-:W4:Y:S01]  /*0a80*/  SHFL.IDX PT, R0, R173, RZ, 0x1f ;  /* 0x00001fffad007589 */ /* 0x000f2200000e0000 */
[----:B------:R-:W-:Y:S01]  /*0a90*/  NOP ;  /* 0x0000000000007918 */ /* 0x000fe20000000000 */
[----:B----4-:R-:W-:-:S13]  /*0aa0*/  ISETP.NE.AND P0, PT, R0, 0x5, PT ;  /* 0x000000050000780c */ /* 0x010fda0003f05270 */
[----:B------:R-:W-:Y:S05]  /*0ab0*/  @P0 BRA `(.L_x_13) ;  /* 0x0000000000440947 */ /* 0x000fea0003800000 */
[----:B--2---:R-:W-:Y:S01]  /*0ac0*/  UMOV UR9, 0x400 ;  /* 0x0000040000097882 */ /* 0x004fe20000000000 */
        /* <DEDUP_REMOVED lines=16> */
.L_x_13:
[----:B------:R-:W4:Y:S01]  /*0bd0*/  SHFL.IDX PT, R0, R173, RZ, 0x1f ;  /* 0x00001fffad007589 */ /* 0x000f2200000e0000 */
[----:B------:R-:W-:Y:S01]  /*0be0*/  ISETP.NE.OR P1, PT, RZ, UR10, !P1 ;  /* 0x0000000aff007c0c */ /* 0x000fe2000cf25670 */
        /* <DEDUP_REMOVED lines=12> */
[----:B------:R4:W3:Y:S01]  /*0cb0*/  SYNCS.EXCH.64 URZ, [UR8+0xf0], UR12 ;  /* 0x0000f00c08ff75b2 */ /* 0x0008e20008000100 */
[----:B------:R4:W1:Y:S01]  /*0cc0*/  SYNCS.EXCH.64 URZ, [UR8+0xe8], UR12 ;  /* 0x0000e80c08ff75b2 */ /* 0x0008620008000100 */
[----:B------:R4:W1:Y:S02]  /*0cd0*/  SYNCS.EXCH.64 URZ, [UR8+0xf8], UR12 ;  /* 0x0000f80c08ff75b2 */ /* 0x0008640008000100 */
[----:B----4-:R-:W-:Y:S01]  /*0ce0*/  NOP ;  /* 0x0000000000007918 */ /* 0x010fe20000000000 */
.L_x_14:
[----:B------:R-:W-:Y:S01]  /*0cf0*/  VOTEU.ALL UP1, P1 ;  /* 0x0000000000ff7886 */ /* 0x000fe20000820000 */
[----:B---3--:R-:W3:Y:S01]  /*0d00*/  LDCU UR8, c[0x0][0x36c] ;  /* 0x00006d80ff0877ac */ /* 0x008ee20008000800 */
[----:B------:R-:W-:Y:S01]  /*0d10*/  NOP ;  /* 0x0000000000007918 */ /* 0x000fe20000000000 */
[----:B------:R-:W-:Y:S01]  /*0d20*/  LOP3.LUT R10, R185, 0x1f, RZ, 0xc0, !PT ;  /* 0x0000001fb90a7812 */ /* 0x000fe200078ec0ff */
[----:B--2---:R-:W-:Y:S01]  /*0d30*/  UMOV UR12, 0x20 ;  /* 0x00000020000c7882 */ /* 0x004fe20000000000 */
[----:B------:R-:W-:Y:S01]  /*0d40*/  @!UP1 UMOV UR7, 0x400 ;  /* 0x0000040000079882 */ /* 0x000fe20000000000 */
[----:B------:R-:W-:-:S04]  /*0d50*/  @!UP1 UIADD3 UR12, UPT, UPT, -UR12, 0x100000, URZ ;  /* 0x001000000c0c9890 */ /* 0x000fc8000fffe1ff */
[----:B------:R-:W-:Y:S02]  /*0d60*/  @!UP1 USHF.L.U32 UR13, UR12, 0xb, URZ ;  /* 0x0000000b0c0d9899 */ /* 0x000fe400080006ff */
[----:B------:R-:W-:Y:S02]  /*0d70*/  @!UP1 USHF.L.U32 UR12, UR12, 0x1, URZ ;  /* 0x000000010c0c9899 */ /* 0x000fe400080006ff */
[----:B------:R-:W-:Y:S01]  /*0d80*/  @!UP1 ULEA UR7, UR37, UR7, 0x18 ;  /* 0x0000000725079291 */ /* 0x000fe2000f8ec0ff */
[----:B------:R-:W-:Y:S01]  /*0d90*/  VOTEU.ALL UP1, P1 ;  /* 0x0000000000ff7886 */ /* 0x000fe20000820000 */
[----:B------:R-:W-:Y:S01]  /*0da0*/  UISETP.NE.AND UP4, UPT, UR10, URZ, UPT ;  /* 0x000000ff0a00728c */ /* 0x000fe2000bf85270 */
[----:B------:R-:W2:Y:S09]  /*0db0*/  FENCE.VIEW.ASYNC.S ;  /* 0x00000000000073c6 */ /* 0x000eb20000000000 */
[----:B--2---:R2:W4:Y:S01]  /*0dc0*/  @!UP1 SYNCS.EXCH.64 URZ, [UR7+0x100], UR12 ;  /* 0x0001000c07ff95b2 */ /* 0x0045220008000100 */
[----:B---3--:R-:W-:-:S09]  /*0dd0*/  UISETP.EQ.U32.AND UP1, UPT, UR8, 0x1, UPT ;  /* 0x000000010800788c */ /* 0x008fd2000bf22070 */
[----:B------:R-:W-:Y:S05]  /*0de0*/  BRA.U !UP1, `(.L_x_15) ;  /* 0x0000000109087547 */ /* 0x000fea000b800000 */
[----:B-1--4-:R-:W-:Y:S01]  /*0df0*/  UCGABAR_ARV ;  /* 0x00000000000079c7 */ /* 0x012fe20008000000 */
[----:B------:R-:W-:Y:S05]  /*0e00*/  BRA `(.L_x_16) ;  /* 0x0000000000047947 */ /* 0x000fea0003800000 */
.L_x_15:
[----:B-1--4-:R-:W-:Y:S01]  /*0e10*/  NOP ;  /* 0x0000000000007918 */ /* 0x012fe20000000000 */
.L_x_16:
[----:B------:R-:W1:Y:S01]  /*0e20*/  S2R R20, SR_CTAID.Y ;  /* 0x0000000000147919 */ /* 0x000e620000002600 */
[----:B------:R-:W-:-:S05]  /*0e30*/  CS2R.32 R170, SR_CgaSize ;  /* 0x0000000000aa7805 */ /* 0x000fca0000008a00 */
[----:B------:R-:W-:-:S05]  /*0e40*/  IMAD R170, R170, -0xa0, RZ ;  /* 0xffffff60aaaa7824 */ /* 0x000fca00078e02ff */
[----:B--2---:R-:W-:-:S14]  /*0e50*/  R2UR UR7, R170 ;  /* 0x00000000aa0772ca */ /* 0x004fdc00000e0000 */
[----:B------:R-:W2:Y:S01]  /*0e60*/  LDCU UR7, c[0x0][UR7+0x2b4] ;  /* 0x00005680070777ac */ /* 0x000ea20008000800 */
[----:B------:R-:W-:-:S05]  /*0e70*/  CS2R.32 R0, SR_CgaSize ;  /* 0x0000000000007805 */ /* 0x000fca0000008a00 */
[----:B------:R-:W-:-:S06]  /*0e80*/  IMAD R0, R0, -0xa0, RZ ;  /* 0xffffff6000007824 */ /* 0x000fcc00078e02ff */
[----:B------:R-:W3:Y:S01]  /*0e90*/  LDC R0, c[0x0][R0+0x2a4] ;  /* 0x0000a90000007b82 */ /* 0x000ee20000000800 */
[----:B------:R-:W-:Y:S01]  /*0ea0*/  PRMT R8, RZ, 0x7610, R8 ;  /* 0x00007610ff087816 */ /* 0x000fe20000000008 */
[----:B------:R-:W4:Y:S01]  /*0eb0*/  S2R R11, SR_CTAID.X ;  /* 0x00000000000b7919 */ /* 0x000f220000002500 */
[----:B------:R-:W-:-:S05]  /*0ec0*/  CS2R.32 R170, SR_CgaSize ;  /* 0x0000000000aa7805 */ /* 0x000fca0000008a00 */
[----:B------:R-:W-:-:S05]  /*0ed0*/  IMAD R170, R170, -0xa0, RZ ;  /* 0xffffff60aaaa7824 */ /* 0x000fca00078e02ff */
[----:B------:R-:W-:-:S14]  /*0ee0*/  R2UR UR8, R170 ;  /* 0x00000000aa0872ca */ /* 0x000fdc00000e0000 */
[----:B------:R-:W3:Y:S01]  /*0ef0*/  LDCU UR8, c[0x0][UR8+0x2b0] ;  /* 0x00005600080877ac */ /* 0x000ee20008000800 */
[----:B------:R-:W-:Y:S01]  /*0f00*/  UISETP.NE.AND UP2, UPT, UR10, 0x2, UPT ;  /* 0x000000020a00788c */ /* 0x000fe2000bf45270 */
[----:B------:R-:W2:Y:S01]  /*0f10*/  LDC R9, c[0x0][0xb24] ;  /* 0x0002c900ff097b82 */ /* 0x000ea20000000800 */
[----:B------:R-:W-:-:S05]  /*0f20*/  CS2R.32 R2, SR_CgaSize ;  /* 0x0000000000027805 */ /* 0x000fca0000008a00 */
[----:B------:R-:W-:-:S06]  /*0f30*/  IMAD R2, R2, -0xa0, RZ ;  /* 0xffffff6002027824 */ /* 0x000fcc00078e02ff */
[----:B------:R-:W3:Y:S08]  /*0f40*/  LDC R2, c[0x0][R2+0x2a0] ;  /* 0x0000a80002027b82 */ /* 0x000ef00000000800 */
[----:B------:R-:W3:Y:S01]  /*0f50*/  LDC R72, c[0x0][0xb24] ;  /* 0x0002c900ff487b82 */ /* 0x000ee20000000800 */
[----:B-1----:R-:W-:-:S07]  /*0f60*/  I2FP.F32.U32 R3, R20 ;  /* 0x0000001400037245 */ /* 0x002fce0000201000 */
[----:B------:R-:W1:Y:S01]  /*0f70*/  S2UR UR36, SR_CTAID.Z ;  /* 0x00000000002479c3 */ /* 0x000e620000002700 */
[----:B--2---:R-:W-:Y:S01]  /*0f80*/  ISETP.GE.AND P0, PT, R9, 0x1, PT ;  /* 0x000000010900780c */ /* 0x004fe20003f06270 */
[----:B----4-:R-:W-:Y:S01]  /*0f90*/  IMAD.MOV.U32 R21, RZ, RZ, R11 ;  /* 0x000000ffff157224 */ /* 0x010fe200078e000b */
[----:B------:R-:W-:Y:S01]  /*0fa0*/  I2FP.F32.U32 R4, R11 ;  /* 0x0000000b00047245 */ /* 0x000fe20000201000 */
[----:B------:R-:W-:Y:S01]  /*0fb0*/  FMUL R3, R3, UR7 ;  /* 0x0000000703037c20 */ /* 0x000fe20008400000 */
[----:B------:R-:W2:Y:S03]  /*0fc0*/  LDCU UR7, c[0x0][0xb30] ;  /* 0x00016600ff0777ac */ /* 0x000ea60008000800 */
[----:B---3--:R-:W-:Y:S01]  /*0fd0*/  FMUL R4, R4, UR8 ;  /* 0x0000000804047c20 */ /* 0x008fe20008400000 */
[----:B------:R-:W3:Y:S08]  /*0fe0*/  F2I.U32.TRUNC.NTZ R147, R3 ;  /* 0x0000000300937305 */ /* 0x000ef0000020f000 */
[----:B------:R-:W4:Y:S01]  /*0ff0*/  F2I.U32.TRUNC.NTZ R170, R4 ;  /* 0x0000000400aa7305 */ /* 0x000f22000020f000 */
[----:B--2---:R-:W-:Y:S01]  /*1000*/  UISETP.NE.AND UP3, UPT, UR7, 0x1, UPT ;  /* 0x000000010700788c */ /* 0x004fe2000bf65270 */
[----:B---3--:R-:W-:-:S05]  /*1010*/  IADD3 R147, PT, PT, -R147, RZ, RZ ;  /* 0x000000ff93937210 */ /* 0x008fca0007ffe1ff */
[----:B------:R-:W-:Y:S01]  /*1020*/  IMAD R147, R0, R147, R20 ;  /* 0x0000009300937224 */ /* 0x000fe200078e0214 */
[----:B------:R-:W-:Y:S01]  /*1030*/  PRMT R0, RZ, 0x7610, R0 ;  /* 0x00007610ff007816 */ /* 0x000fe20000000000 */
[----:B----4-:R-:W-:-:S04]  /*1040*/  IMAD.MOV R170, RZ, RZ, -R170 ;  /* 0x000000ffffaa7224 */ /* 0x010fc800078e0aaa */
[----:B------:R-:W-:Y:S01]  /*1050*/  IMAD R170, R2, R170, R11 ;  /* 0x000000aa02aa7224 */ /* 0x000fe200078e020b */
[----:B-1----:R-:W-:Y:S06]  /*1060*/  BRA.U UP4, `(.L_x_17) ;  /* 0x0000000104247547 */ /* 0x002fec000b800000 */
[----:B------:R-:W-:Y:S01]  /*1070*/  ISETP.NE.AND P1, PT, R147, RZ, PT ;  /* 0x000000ff9300720c */ /* 0x000fe20003f25270 */
[----:B------:R-:W-:Y:S01]  /*1080*/  IMAD.MOV.U32 R0, RZ, RZ, 0x3 ;  /* 0x00000003ff007424 */ /* 0x000fe200078e00ff */
[C---:B------:R-:W-:Y:S02]  /*1090*/  LOP3.LUT R3, R170.reuse, 0xfffffffe, RZ, 0xc0, !PT ;  /* 0xfffffffeaa037812 */ /* 0x040fe400078ec0ff */
[----:B------:R-:W-:Y:S02]  /*10a0*/  ISETP.LT.U32.OR P1, PT, R170, 0x2, !P1 ;  /* 0x00000002aa00780c */ /* 0x000fe40004f21470 */
[----:B------:R-:W-:Y:S02]  /*10b0*/  SHF.L.U32 R0, R0, R3, RZ ;  /* 0x0000000300007219 */ /* 0x000fe400000006ff */
[----:B------:R-:W-:Y:S02]  /*10c0*/  SEL R5, RZ, 0x1, !P1 ;  /* 0x00000001ff057807 */ /* 0x000fe40004800000 */
[----:B------:R-:W-:-:S05]  /*10d0*/  SEL R2, RZ, 0x2, !P1 ;  /* 0x00000002ff027807 */ /* 0x000fca0004800000 */
[----:B------:R-:W-:-:S05]  /*10e0*/  IMAD.IADD R2, R5, 0x1, R2 ;  /* 0x0000000105027824 */ /* 0x000fca00078e0202 */
[----:B------:R-:W-:Y:S02]  /*10f0*/  PRMT R8, R2, 0x7610, R8 ;  /* 0x0000761002087816 */ /* 0x000fe40000000008 */
.L_x_17:
[----:B------:R-:W-:Y:S05]  /*1100*/  @!P0 BRA `(.L_x_18) ;  /* 0x0000000000b88947 */ /* 0x000fea0003800000 */
[----:B------:R-:W1:Y:S01]  /*1110*/  LDC.64 R4, c[0x0][0xb18] ;  /* 0x0002c600ff047b82 */ /* 0x000e620000000a00 */
[----:B------:R-:W-:-:S07]  /*1120*/  ISETP.NE.AND P0, PT, R9, 0x1, PT ;  /* 0x000000010900780c */ /* 0x000fce0003f05270 */
[----:B------:R-:W2:Y:S08]  /*1130*/  LDC R14, c[0x0][0xb0c] ;  /* 0x0002c300ff0e7b82 */ /* 0x000eb00000000800 */
[----:B------:R-:W3:Y:S08]  /*1140*/  LDC R13, c[0x0][0x370] ;  /* 0x0000dc00ff0d7b82 */ /* 0x000ef00000000800 */
[----:B------:R-:W4:Y:S01]  /*1150*/  LDC R16, c[0x0][0x374] ;  /* 0x0000dd00ff107b82 */ /* 0x000f220000000800 */
[----:B-1----:R-:W-:-:S07]  /*1160*/  ISETP.NE.AND P1, PT, R4, 0x1, PT ;  /* 0x000000010400780c */ /* 0x002fce0003f25270 */
[----:B------:R-:W3:Y:S01]  /*1170*/  LDC.64 R6, c[0x0][0xb10] ;  /* 0x0002c400ff067b82 */ /* 0x000ee20000000a00 */
[----:B--2---:R-:W-:-:S07]  /*1180*/  ISETP.NE.AND P2, PT, R14, 0x1, PT ;  /* 0x000000010e00780c */ /* 0x004fce0003f45270 */
[----:B------:R-:W1:Y:S08]  /*1190*/  LDC R12, c[0x0][0xb20] ;  /* 0x0002c800ff0c7b82 */ /* 0x000e700000000800 */
[----:B------:R-:W2:Y:S01]  /*11a0*/  LDC.64 R2, c[0x0][0xb28] ;  /* 0x0002ca00ff027b82 */ /* 0x000ea20000000a00 */
[----:B----4-:R-:W-:-:S04]  /*11b0*/  IMAD.HI.U32 R15, R16, R5, RZ ;  /* 0x00000005100f7227 */ /* 0x010fc800078e00ff */
[----:B------:R-:W-:-:S04]  /*11c0*/  IMAD.HI.U32 R5, R20, R5, RZ ;  /* 0x0000000514057227 */ /* 0x000fc800078e00ff */
[----:B---3--:R-:W-:-:S04]  /*11d0*/  IMAD.HI.U32 R18, R13, R6, RZ ;  /* 0x000000060d127227 */ /* 0x008fc800078e00ff */
[C---:B------:R-:W-:Y:S01]  /*11e0*/  IMAD.HI.U32 R22, R11.reuse, R6, RZ ;  /* 0x000000060b167227 */ /* 0x040fe200078e00ff */
[-C--:B------:R-:W-:Y:S02]  /*11f0*/  @P2 SHF.R.U32.HI R13, RZ, R7.reuse, R18 ;  /* 0x00000007ff0d2219 */ /* 0x080fe40000011612 */
[-C--:B-1----:R-:W-:Y:S02]  /*1200*/  @P1 SHF.R.U32.HI R16, RZ, R12.reuse, R15 ;  /* 0x0000000cff101219 */ /* 0x082fe4000001160f */
[----:B------:R-:W-:Y:S02]  /*1210*/  SHF.R.U32.HI R5, RZ, R12, R5 ;  /* 0x0000000cff057219 */ /* 0x000fe40000011605 */
[----:B------:R-:W-:Y:S02]  /*1220*/  SHF.R.U32.HI R22, RZ, R7, R22 ;  /* 0x00000007ff167219 */ /* 0x000fe40000011616 */
[----:B------:R-:W-:Y:S01]  /*1230*/  SEL R5, R20, R5, !P1 ;  /* 0x0000000514057207 */ /* 0x000fe20004800000 */
[----:B--2---:R-:W-:Y:S01]  /*1240*/  IMAD.HI.U32 R18, R16, R2, RZ ;  /* 0x0000000210127227 */ /* 0x004fe200078e00ff */
[----:B------:R-:W-:-:S02]  /*1250*/  SEL R21, R11, R22, !P2 ;  /* 0x000000160b157207 */ /* 0x000fc40005000000 */
[----:B------:R-:W-:Y:S01]  /*1260*/  IADD3 R7, PT, PT, -R5, RZ, RZ ;  /* 0x000000ff05077210 */ /* 0x000fe20007ffe1ff */
[----:B------:R-:W-:Y:S01]  /*1270*/  IMAD.HI.U32 R6, R13, R2, RZ ;  /* 0x000000020d067227 */ /* 0x000fe200078e00ff */
[----:B------:R-:W-:-:S03]  /*1280*/  @P0 SHF.R.U32.HI R16, RZ, R3, R18 ;  /* 0x00000003ff100219 */ /* 0x000fc60000011612 */
[----:B------:R-:W-:Y:S01]  /*1290*/  IMAD R7, R4, R7, R20 ;  /* 0x0000000704077224 */ /* 0x000fe200078e0214 */
[----:B------:R-:W-:Y:S01]  /*12a0*/  @P0 SHF.R.U32.HI R13, RZ, R3, R6 ;  /* 0x00000003ff0d0219 */ /* 0x000fe20000011606 */
[----:B------:R-:W-:-:S04]  /*12b0*/  IMAD R16, R16, R9, RZ ;  /* 0x0000000910107224 */ /* 0x000fc800078e02ff */
[----:B------:R-:W-:Y:S01]  /*12c0*/  IMAD R6, R13, R9, RZ ;  /* 0x000000090d067224 */ /* 0x000fe200078e02ff */
[----:B------:R-:W-:-:S04]  /*12d0*/  ISETP.GE.AND P1, PT, R5, R16, PT ;  /* 0x000000100500720c */ /* 0x000fc80003f26270 */
[----:B------:R-:W-:Y:S01]  /*12e0*/  ISETP.GE.OR P1, PT, R21, R6, P1 ;  /* 0x000000061500720c */ /* 0x000fe20000f26670 */
[----:B------:R-:W-:-:S05]  /*12f0*/  IMAD.HI.U32 R6, R5, R2, RZ ;  /* 0x0000000205067227 */ /* 0x000fca00078e00ff */
[----:B------:R-:W-:-:S04]  /*1300*/  SHF.R.U32.HI R6, RZ, R3, R6 ;  /* 0x00000003ff067219 */ /* 0x000fc80000011606 */
[----:B------:R-:W-:-:S03]  /*1310*/  SEL R6, R5, R6, !P0 ;  /* 0x0000000605067207 */ /* 0x000fc60004000000 */
[----:B------:R-:W-:Y:S01]  /*1320*/  @!P1 IMAD.HI.U32 R12, R21, R2, RZ ;  /* 0x00000002150c9227 */ /* 0x000fe200078e00ff */
[----:B------:R-:W-:-:S04]  /*1330*/  IADD3 R2, PT, PT, -R6, RZ, RZ ;  /* 0x000000ff06027210 */ /* 0x000fc80007ffe1ff */
[----:B------:R-:W-:Y:S01]  /*1340*/  @!P1 SHF.R.U32.HI R12, RZ, R3, R12 ;  /* 0x00000003ff0c9219 */ /* 0x000fe2000001160c */
[----:B------:R-:W-:-:S03]  /*1350*/  IMAD R2, R9, R2, R5 ;  /* 0x0000000209027224 */ /* 0x000fc600078e0205 */
[----:B------:R-:W-:-:S05]  /*1360*/  @!P1 SEL R3, R21, R12, !P0 ;  /* 0x0000000c15039207 */ /* 0x000fca0004000000 */
[--C-:B------:R-:W-:Y:S02]  /*1370*/  @!P1 IMAD.IADD R6, R6, 0x1, -R3.reuse ;  /* 0x0000000106069824 */ /* 0x100fe400078e0a03 */
[----:B------:R-:W-:Y:S01]  /*1380*/  @!P1 IMAD R3, R2, R13, R3 ;  /* 0x0000000d02039224 */ /* 0x000fe200078e0203 */
[----:B------:R-:W-:Y:S01]  /*1390*/  IADD3 R2, PT, PT, -R21, RZ, RZ ;  /* 0x000000ff15027210 */ /* 0x000fe20007ffe1ff */
[----:B------:R-:W-:Y:S02]  /*13a0*/  @!P1 IMAD R5, R6, R9, R21 ;  /* 0x0000000906059224 */ /* 0x000fe400078e0215 */
[----:B------:R-:W-:Y:S02]  /*13b0*/  @!P1 IMAD.MOV.U32 R21, RZ, RZ, R3 ;  /* 0x000000ffff159224 */ /* 0x000fe400078e0003 */
[----:B------:R-:W-:Y:S02]  /*13c0*/  IMAD R2, R14, R2, R11 ;  /* 0x000000020e027224 */ /* 0x000fe400078e020b */
[----:B------:R-:W-:-:S02]  /*13d0*/  IMAD R20, R5, R4, R7 ;  /* 0x0000000405147224 */ /* 0x000fc400078e0207 */
[----:B------:R-:W-:Y:S02]  /*13e0*/  IMAD R21, R21, R14, R2 ;  /* 0x0000000e15157224 */ /* 0x000fe400078e0202 */
.L_x_18:
[----:B------:R-:W-:Y:S05]  /*13f0*/  BRA.U UP3, `(.L_x_19) ;  /* 0x0000000103407547 */ /* 0x000fea000b800000 */
[----:B------:R-:W1:Y:S08]  /*1400*/  LDC.64 R4, c[0x0][0xb10] ;  /* 0x0002c400ff047b82 */ /* 0x000e700000000a00 */
[----:B------:R-:W2:Y:S08]  /*1410*/  LDC.64 R2, c[0x0][0xb18] ;  /* 0x0002c600ff027b82 */ /* 0x000eb00000000a00 */
[----:B------:R-:W3:Y:S08]  /*1420*/  LDC R6, c[0x0][0xb20] ;  /* 0x0002c800ff067b82 */ /* 0x000ef00000000800 */
[----:B------:R-:W4:Y:S01]  /*1430*/  LDC R12, c[0x0][0xb0c] ;  /* 0x0002c300ff0c7b82 */ /* 0x000f220000000800 */
[----:B-1----:R-:W-:-:S05]  /*1440*/  IMAD.HI.U32 R4, R21, R4, RZ ;  /* 0x0000000415047227 */ /* 0x002fca00078e00ff */
[----:B------:R-:W-:Y:S01]  /*1450*/  SHF.R.U32.HI R4, RZ, R5, R4 ;  /* 0x00000005ff047219 */ /* 0x000fe20000011604 */
[----:B--2---:R-:W-:Y:S01]  /*1460*/  IMAD.HI.U32 R3, R20, R3, RZ ;  /* 0x0000000314037227 */ /* 0x004fe200078e00ff */
[----:B------:R-:W-:-:S04]  /*1470*/  ISETP.NE.AND P0, PT, R2, 0x1, PT ;  /* 0x000000010200780c */ /* 0x000fc80003f05270 */
[----:B---3--:R-:W-:-:S04]  /*1480*/  SHF.R.U32.HI R3, RZ, R6, R3 ;  /* 0x00000006ff037219 */ /* 0x008fc80000011603 */
[----:B------:R-:W-:Y:S02]  /*1490*/  SEL R3, R20, R3, !P0 ;  /* 0x0000000314037207 */ /* 0x000fe40004000000 */
[----:B----4-:R-:W-:-:S04]  /*14a0*/  ISETP.NE.AND P1, PT, R12, 0x1, PT ;  /* 0x000000010c00780c */ /* 0x010fc80003f25270 */
[----:B------:R-:W-:-:S05]  /*14b0*/  SEL R6, R21, R4, !P1 ;  /* 0x0000000415067207 */ /* 0x000fca0004800000 */
[----:B------:R-:W-:Y:S02]  /*14c0*/  IMAD.IADD R4, R3, 0x1, -R6 ;  /* 0x0000000103047824 */ /* 0x000fe400078e0a06 */
[----:B------:R-:W-:Y:S02]  /*14d0*/  IMAD.IADD R3, R6, 0x1, -R3 ;  /* 0x0000000106037824 */ /* 0x000fe400078e0a03 */
[----:B------:R-:W-:Y:S02]  /*14e0*/  IMAD R21, R4, R12, R21 ;  /* 0x0000000c04157224 */ /* 0x000fe400078e0215 */
[----:B------:R-:W-:Y:S02]  /*14f0*/  IMAD R20, R3, R2, R20 ;  /* 0x0000000203147224 */ /* 0x000fe400078e0214 */
.L_x_19:
[----:B------:R-:W-:Y:S05]  /*1500*/  BRA.U !UP1, `(.L_x_20) ;  /* 0x00000001090c7547 */ /* 0x000fea000b800000 */
[----:B------:R-:W-:Y:S01]  /*1510*/  UCGABAR_WAIT ;  /* 0x0000000000007dc7 */ /* 0x000fe20008000000 */
[----:B------:R-:W-:Y:S01]  /*1520*/  CCTL.IVALL ;  /* 0x00000000ff00798f */ /* 0x000fe20002000000 */
[----:B------:R-:W-:Y:S05]  /*1530*/  BRA `(.L_x_21) ;  /* 0x0000000000047947 */ /* 0x000fea0003800000 */
.L_x_20:
[----:B------:R-:W-:Y:S06]  /*1540*/  BAR.SYNC.DEFER_BLOCKING 0x0 ;  /* 0x0000000000007b1d */ /* 0x000fec0000010000 */
.L_x_21:
[----:B------:R-:W-:Y:S05]  /*1550*/  BRA.U UP2, `(.L_x_22) ;  /* 0x0000001102c87547 */ /* 0x000fea000b800000 */
[----:B------:R-:W1:Y:S01]  /*1560*/  LDCU UR4, c[0x0][0x38c] ;  /* 0x00007180ff0477ac */ /* 0x000e620008000800 */
[----:B------:R-:W2:Y:S01]  /*1570*/  LDC R9, c[0x0][0x370] ;  /* 0x0000dc00ff097b82 */ /* 0x000ea20000000800 */
[----:B------:R-:W-:Y:S01]  /*1580*/  IMAD.SHL.U32 R16, R11, 0x80, RZ ;  /* 0x000000800b107824 */ /* 0x000fe200078e00ff */
[----:B------:R-:W-:Y:S01]  /*1590*/  PLOP3.LUT P1, PT, PT, PT, UP5, 0x80, 0x8 ;  /* 0x000000000008781c */ /* 0x000fe20003f2f058 */
[----:B------:R-:W-:Y:S01]  /*15a0*/  UISETP.NE.AND UP1, UPT, UR10, URZ, UPT ;  /* 0x000000ff0a00728c */ /* 0x000fe2000bf25270 */
[----:B------:R-:W-:Y:S01]  /*15b0*/  ISETP.NE.AND P4, PT, R10, RZ, P5 ;  /* 0x000000ff0a00720c */ /* 0x000fe20002f85270 */
[----:B------:R-:W-:Y:S01]  /*15c0*/  IMAD.MOV.U32 R15, RZ, RZ, 0x1 ;  /* 0x00000001ff0f7424 */ /* 0x000fe200078e00ff */
[----:B------:R-:W-:Y:S01]  /*15d0*/  PLOP3.LUT P1, PT, P1, PT, PT, 0x8, 0x80 ;  /* 0x000000000080781c */ /* 0x000fe20000f2e170 */
[----:B------:R-:W-:Y:S01]  /*15e0*/  IMAD.MOV.U32 R14, RZ, RZ, RZ ;  /* 0x000000ffff0e7224 */ /* 0x000fe200078e00ff */
[----:B------:R-:W3:Y:S01]  /*15f0*/  LDC R0, c[0x0][0x374] ;  /* 0x0000dd00ff007b82 */ /* 0x000ee20000000800 */
[----:B------:R-:W-:Y:S01]  /*1600*/  CS2R R12, SRZ ;  /* 0x00000000000c7805 */ /* 0x000fe2000001ff00 */
[----:B------:R-:W-:Y:S01]  /*1610*/  IMAD.MOV.U32 R10, RZ, RZ, 0x1 ;  /* 0x00000001ff0a7424 */ /* 0x000fe200078e00ff */
[----:B------:R-:W-:Y:S01]  /*1620*/  LOP3.LUT R16, R16, 0x80, RZ, 0xc0, !PT ;  /* 0x0000008010107812 */ /* 0x000fe200078ec0ff */
[----:B------:R-:W4:Y:S01]  /*1630*/  LDCU.64 UR14, c[0x0][0x348] ;  /* 0x00006900ff0e77ac */ /* 0x000f220008000a00 */
[----:B------:R-:W-:-:S02]  /*1640*/  USEL UR22, UR6, 0x2, UP1 ;  /* 0x0000000206167887 */ /* 0x000fc40008800000 */
[----:B-1----:R-:W-:Y:S01]  /*1650*/  UIADD3 UR5, UPT, UPT, UR4, 0x7f, URZ ;  /* 0x0000007f04057890 */ /* 0x002fe2000fffe0ff */
[----:B------:R-:W-:-:S03]  /*1660*/  UMOV UR23, URZ ;  /* 0x000000ff00177c82 */ /* 0x000fc60008000000 */
[----:B------:R-:W-:-:S04]  /*1670*/  USHF.R.S32.HI UR7, URZ, 0x1f, UR5 ;  /* 0x0000001fff077899 */ /* 0x000fc80008011405 */
[----:B------:R-:W-:Y:S02]  /*1680*/  ULEA.HI UR7, UR7, UR5, URZ, 0x7 ;  /* 0x0000000507077291 */ /* 0x000fe4000f8f38ff */
[----:B------:R-:W-:Y:S02]  /*1690*/  UIADD3 UR5, UPT, UPT, UR4, -0x1, URZ ;  /* 0xffffffff04057890 */ /* 0x000fe4000fffe0ff */
[----:B------:R-:W-:Y:S02]  /*16a0*/  USHF.R.S32.HI UR7, URZ, 0x7, UR7 ;  /* 0x00000007ff077899 */ /* 0x000fe40008011407 */
[----:B------:R-:W-:Y:S02]  /*16b0*/  UISETP.GE.U32.AND UP2, UPT, UR5, -0xff, UPT ;  /* 0xffffff010500788c */ /* 0x000fe4000bf46070 */
[----:B------:R-:W-:Y:S02]  /*16c0*/  UISETP.LT.U32.AND UP0, UPT, UR7, 0x5, UPT ;  /* 0x000000050700788c */ /* 0x000fe4000bf01070 */
[----:B------:R-:W-:-:S02]  /*16d0*/  UIADD3 UR4, UPT, UPT, UR4, 0xfe, URZ ;  /* 0x000000fe04047890 */ /* 0x000fc4000fffe0ff */
[----:B------:R-:W-:-:S04]  /*16e0*/  USEL UR5, UR7, 0x5, UP0 ;  /* 0x0000000507057887 */ /* 0x000fc80008000000 */
[----:B------:R-:W-:Y:S02]  /*16f0*/  UIADD3 UR21, UPT, UPT, UR5, -0x1, URZ ;  /* 0xffffffff05157890 */ /* 0x000fe4000fffe0ff */
[----:B------:R-:W-:Y:S02]  /*1700*/  @UP2 UIADD3 UR21, UPT, UPT, UR5, URZ, URZ ;  /* 0x000000ff05152290 */ /* 0x000fe4000fffe0ff */
[----:B------:R-:W-:Y:S02]  /*1710*/  UIADD3 UR24, UPT, UPT, UR7, -UR5, URZ ;  /* 0x8000000507187290 */ /* 0x000fe4000fffe0ff */
[----:B------:R-:W-:Y:S02]  /*1720*/  UIADD3 UR13, UPT, UPT, UR21, 0x1, URZ ;  /* 0x00000001150d7890 */ /* 0x000fe4000fffe0ff */
[----:B--2-4-:R-:W-:-:S12]  /*1730*/  UIADD3 UR21, UPT, UPT, -UR21, URZ, URZ ;  /* 0x000000ff15157290 */ /* 0x014fd8000fffe1ff */
.L_x_42:
[----:B------:R-:W-:Y:S01]  /*1740*/  UISETP.NE.AND UP0, UPT, UR37, URZ, UPT ;  /* 0x000000ff2500728c */ /* 0x000fe2000bf05270 */
[----:B------:R-:W1:Y:S08]  /*1750*/  S2UR UR37, SR_CgaCtaId ;  /* 0x00000000002579c3 */ /* 0x000e700000008800 */
[----:B------:R-:W-:Y:S05]  /*1760*/  BRA.U UP0, `(.L_x_23) ;  /* 0x0000000100347547 */ /* 0x000fea000b800000 */
[----:B------:R-:W2:Y:S01]  /*1770*/  S2R R2, SR_CgaCtaId ;  /* 0x0000000000027919 */ /* 0x000ea20000008800 */
[----:B------:R-:W-:-:S04]  /*1780*/  MOV R3, 0x400 ;  /* 0x0000040000037802 */ /* 0x000fc80000000f00 */
[----:B--2---:R-:W-:Y:S02]  /*1790*/  LEA R3, R2, R3, 0x18 ;  /* 0x0000000302037211 */ /* 0x004fe400078ec0ff */
[----:B------:R-:W-:-:S03]  /*17a0*/  SHF.L.U32 R2, R10, 0x1f, RZ ;  /* 0x0000001f0a027819 */ /* 0x000fc600000006ff */
[----:B------:R-:W-:-:S04]  /*17b0*/  IMAD R3, R12, 0x8, R3 ;  /* 0x000000080c037824 */ /* 0x000fc800078e0203 */
[----:B------:R-:W2:Y:S02]  /*17c0*/  SYNCS.PHASECHK.TRANS64.TRYWAIT P0, [R3+URZ+0xf0], R2 ;  /* 0x0000f002030075a7 */ /* 0x000ea400080011ff */
[----:B--2---:R-:W-:Y:S05]  /*17d0*/  @!P0 BRA `(.L_x_24) ;  /* 0x000000a000048947 */ /* 0x004fea0003800000 */
.L_x_145:
[----:B------:R-:W-:Y:S01]  /*17e0*/  VIADD R12, R12, 0x1 ;  /* 0x000000010c0c7836 */ /* 0x000fe20000000000 */
[----:B------:R2:W-:Y:S04]  /*17f0*/  SYNCS.ARRIVE.TRANS64.A1T0 RZ, [R3+URZ+0xe0], RZ ;  /* 0x0000e0ff03ff79a7 */ /* 0x0005e800081000ff */
[----:B------:R-:W-:-:S04]  /*1800*/  ISETP.NE.AND P0, PT, R12, 0x2, PT ;  /* 0x000000020c00780c */ /* 0x000fc80003f05270 */
[----:B------:R-:W-:Y:S02]  /*1810*/  SEL R12, R12, RZ, P0 ;  /* 0x000000ff0c0c7207 */ /* 0x000fe40000000000 */
[----:B--2---:R-:W-:-:S04]  /*1820*/  SEL R3, RZ, 0x1, P0 ;  /* 0x00000001ff037807 */ /* 0x004fc80000000000 */
[----:B------:R-:W-:-:S07]  /*1830*/  LOP3.LUT R10, R10, R3, RZ, 0x3c, !PT ;  /* 0x000000030a0a7212 */ /* 0x000fce00078e3cff */
.L_x_23:
[----:B------:R-:W-:Y:S01]  /*1840*/  UMOV UR6, 0x400 ;  /* 0x0000040000067882 */ /* 0x000fe20000000000 */
[----:B------:R-:W-:Y:S01]  /*1850*/  LEA.HI R3, R21, R21, RZ, 0x1 ;  /* 0x0000001515037211 */ /* 0x000fe200078f08ff */
[----:B-1----:R-:W-:Y:S01]  /*1860*/  ULEA UR6, UR37, UR6, 0x18 ;  /* 0x0000000625067291 */ /* 0x002fe2000f8ec0ff */
[----:B------:R-:W-:Y:S01]  /*1870*/  SHF.L.U32 R2, R15, 0x1f, RZ ;  /* 0x0000001f0f027819 */ /* 0x000fe200000006ff */
[----:B------:R-:W-:Y:S01]  /*1880*/  UISETP.GE.U32.AND UP0, UPT, UR4, 0xff, UPT ;  /* 0x000000ff0400788c */ /* 0x000fe2000bf06070 */
[C---:B------:R-:W-:Y:S01]  /*1890*/  R2UR UR9, R16.reuse ;  /* 0x00000000100972ca */ /* 0x040fe200000e0000 */
[----:B------:R-:W-:Y:S01]  /*18a0*/  ULEA UR8, UR23, UR6, 0x3 ;  /* 0x0000000617087291 */ /* 0x000fe2000f8e18ff */
[----:B------:R-:W-:Y:S01]  /*18b0*/  IMAD.SHL.U32 R3, R3, 0x80, RZ ;  /* 0x0000008003037824 */ /* 0x000fe200078e00ff */
[----:B------:R-:W-:Y:S01]  /*18c0*/  R2UR UR11, R16 ;  /* 0x00000000100b72ca */ /* 0x000fe200000e0000 */
[----:B------:R-:W-:-:S03]  /*18d0*/  UMOV UR25, URZ ;  /* 0x000000ff00197c82 */ /* 0x000fc60008000000 */
[----:B------:R-:W-:-:S03]  /*18e0*/  R2UR UR35, R3 ;  /* 0x00000000032372ca */ /* 0x000fc600000e0000 */
[----:B------:R1:W2:Y:S01]  /*18f0*/  SYNCS.PHASECHK.TRANS64.TRYWAIT P0, [UR8+0x28], R2 ;  /* 0x00002802ff0075a7 */ /* 0x0002a20008001108 */
[----:B------:R-:W-:-:S09]  /*1900*/  R2UR UR8, R20 ;  /* 0x00000000140872ca */ /* 0x000fd200000e0000 */
[----:B------:R-:W-:-:S04]  /*1910*/  ULOP3.LUT UR35, UR9, 0xffffff00, UR35, 0xf8, !UPT ;  /* 0xffffff0009237892 */ /* 0x000fc8000f8ef823 */
[----:B------:R-:W-:Y:S01]  /*1920*/  ULEA UR11, UR8, UR11, 0x8 ;  /* 0x0000000b080b7291 */ /* 0x000fe2000f8e40ff */
[----:B------:R-:W-:Y:S11]  /*1930*/  BRA.U !UP0, `(.L_x_25) ;  /* 0x0000000108bc7547 */ /* 0x000ff6000b800000 */
[----:B------:R-:W-:Y:S01]  /*1940*/  UMOV UR16, UR21 ;  /* 0x0000001500107c82 */ /* 0x000fe20008000000 */
[----:B------:R-:W-:Y:S01]  /*1950*/  UMOV UR17, UR23 ;  /* 0x0000001700117c82 */ /* 0x000fe20008000000 */
[----:B------:R-:W-:-:S05]  /*1960*/  UMOV UR34, URZ ;  /* 0x000000ff00227c82 */ /* 0x000fca0008000000 */
.L_x_31:
[----:B------:R-:W-:Y:S01]  /*1970*/  ULEA UR33, UR17, UR6, 0x3 ;  /* 0x0000000611217291 */ /* 0x000fe2000f8e18ff */
[----:B------:R-:W-:Y:S01]  /*1980*/  @P5 MOV R3, 0x10000 ;  /* 0x0001000000035802 */ /* 0x000fe20000000f00 */
[----:B-12-4-:R-:W-:Y:S10]  /*1990*/  @P0 BRA `(.L_x_26) ;  /* 0x00000000000c0947 */ /* 0x016ff40003800000 */
[----:B------:R-:W-:-:S04]  /*19a0*/  SHF.L.U32 R5, R15, 0x1f, RZ ;  /* 0x0000001f0f057819 */ /* 0x000fc800000006ff */
[----:B------:R-:W2:Y:S02]  /*19b0*/  SYNCS.PHASECHK.TRANS64.TRYWAIT P0, [UR33+0x28], R5 ;  /* 0x00002805ff0075a7 */ /* 0x000ea40008001121 */
[----:B--2---:R-:W-:Y:S05]  /*19c0*/  @!P0 BRA `(.L_x_27) ;  /* 0x0000009c009c8947 */ /* 0x004fea0003800000 */
.L_x_26:
[----:B------:R2:W-:Y:S01]  /*19d0*/  @P5 SYNCS.ARRIVE.TRANS64 RZ, [UR33], R3 ;  /* 0x00000003ffff59a7 */ /* 0x0005e20008000021 */
[----:B------:R-:W-:Y:S02]  /*19e0*/  ULOP3.LUT UR8, UR22, 0x2, URZ, 0xfc, !UPT ;  /* 0x0000000216087892 */ /* 0x000fe4000f8efcff */
[----:B------:R-:W-:Y:S02]  /*19f0*/  UIADD3 UR16, UPT, UPT, UR16, 0x1, URZ ;  /* 0x0000000110107890 */ /* 0x000fe4000fffe0ff */
[----:B------:R-:W-:Y:S02]  /*1a00*/  UISETP.NE.AND UP0, UPT, UR8, 0x2, UPT ;  /* 0x000000020800788c */ /* 0x000fe4000bf05270 */
[----:B------:R-:W-:-:S07]  /*1a10*/  UISETP.NE.AND UP2, UPT, UR16, 0x1, UPT ;  /* 0x000000011000788c */ /* 0x000fce000bf45270 */
[----:B------:R-:W-:Y:S05]  /*1a20*/  BRA.U UP0, `(.L_x_28) ;  /* 0x0000000100047547 */ /* 0x000fea000b800000 */
[----:B------:R-:W-:Y:S05]  /*1a30*/  BPT.TRAP 0x1 ;  /* 0x000000040000795c */ /* 0x000fea0000300000 */
.L_x_28:
[----:B------:R-:W-:Y:S04]  /*1a40*/  BSSY.RECONVERGENT B0, `(.L_x_29) ;  /* 0x0000003000007945 */ /* 0x000fe80003800200 */
[----:B------:R-:W-:Y:S05]  /*1a50*/  @!P4 BRA `(.L_x_30) ;  /* 0x000000000004c947 */ /* 0x000fea0003800000 */
[----:B------:R-:W-:Y:S05]  /*1a60*/  BPT.TRAP 0x1 ;  /* 0x000000040000795c */ /* 0x000fea0000300000 */
.L_x_30:
[----:B------:R-:W-:Y:S05]  /*1a70*/  BSYNC.RECONVERGENT B0 ;  /* 0x0000000000007941 */ /* 0x000fea0003800200 */
.L_x_29:
[----:B------:R-:W-:Y:S02]  /*1a80*/  UIADD3 UR23, UPT, UPT, UR17, 0x1, URZ ;  /* 0x0000000111177890 */ /* 0x000fe4000fffe0ff */
[----:B------:R-:W-:Y:S02]  /*1a90*/  UIADD3 UR28, UP1, UPT, UR14, 0x80, URZ ;  /* 0x000000800e1c7890 */ /* 0x000fe4000ff3e0ff */
[----:B------:R-:W-:Y:S02]  /*1aa0*/  UISETP.NE.AND UP0, UPT, UR23, 0x5, UPT ;  /* 0x000000051700788c */ /* 0x000fe4000bf05270 */
[----:B------:R-:W-:Y:S02]  /*1ab0*/  ULOP3.LUT UR33, UR33, 0xfefffff8, URZ, 0xc0, !UPT ;  /* 0xfefffff821217892 */ /* 0x000fe4000f8ec0ff */
[----:B------:R-:W-:Y:S02]  /*1ac0*/  USEL UR9, URZ, 0x1, UP0 ;  /* 0x00000001ff097887 */ /* 0x000fe40008000000 */
[----:B------:R-:W-:-:S02]  /*1ad0*/  USEL UR23, UR23, URZ, UP0 ;  /* 0x000000ff17177287 */ /* 0x000fc40008000000 */
[----:B------:R-:W-:Y:S02]  /*1ae0*/  UIADD3 UR26, UP0, UPT, UR14, 0x180, URZ ;  /* 0x000001800e1a7890 */ /* 0x000fe4000ff1e0ff */
[----:B------:R-:W-:Y:S01]  /*1af0*/  ULEA UR8, UR23, UR6, 0x3 ;  /* 0x0000000617087291 */ /* 0x000fe2000f8e18ff */
[----:B------:R-:W-:Y:S01]  /*1b00*/  LOP3.LUT R15, R15, UR9, RZ, 0x3c, !PT ;  /* 0x000000090f0f7c12 */ /* 0x000fe2000f8e3cff */
[----:B------:R-:W-:Y:S02]  /*1b10*/  UIADD3.X UR29, UPT, UPT, URZ, UR15, URZ, UP1, !UPT ;  /* 0x0000000fff1d7290 */ /* 0x000fe40008ffe4ff */
[----:B------:R-:W-:Y:S01]  /*1b20*/  UIADD3.X UR27, UPT, UPT, URZ, UR15, URZ, UP0, !UPT ;  /* 0x0000000fff1b7290 */ /* 0x000fe200087fe4ff */
[----:B-1----:R-:W-:Y:S01]  /*1b30*/  SHF.L.U32 R2, R15, 0x1f, RZ ;  /* 0x0000001f0f027819 */ /* 0x002fe200000006ff */
[----:B------:R-:W-:Y:S01]  /*1b40*/  UMOV UR18, 0x0 ;  /* 0x0000000000127882 */ /* 0x000fe20000000000 */
[----:B------:R-:W-:Y:S01]  /*1b50*/  UMOV UR19, 0x10000000 ;  /* 0x1000000000137882 */ /* 0x000fe20000000000 */
[----:B------:R-:W-:Y:S01]  /*1b60*/  UMOV UR10, UR34 ;  /* 0x00000022000a7c82 */ /* 0x000fe20008000000 */
[----:B------:R4:W1:Y:S01]  /*1b70*/  SYNCS.PHASECHK.TRANS64.TRYWAIT P0, [UR8+0x28], R2 ;  /* 0x00002802ff0075a7 */ /* 0x0008620008001108 */
[----:B------:R-:W-:Y:S01]  /*1b80*/  ULEA UR8, UR17, UR6, 0xe ;  /* 0x0000000611087291 */ /* 0x000fe2000f8e70ff */
[----:B------:R-:W-:Y:S01]  /*1b90*/  UMOV UR12, UR36 ;  /* 0x00000024000c7c82 */ /* 0x000fe20008000000 */
[----:B------:R-:W-:-:S02]  /*1ba0*/  UMOV UR9, UR33 ;  /* 0x0000002100097c82 */ /* 0x000fc40008000000 */
[----:B------:R-:W-:Y:S02]  /*1bb0*/  UIADD3 UR32, UPT, UPT, UR8, 0xc400, URZ ;  /* 0x0000c40008207890 */ /* 0x000fe4000fffe0ff */
[----:B------:R-:W-:Y:S01]  /*1bc0*/  UIADD3 UR8, UPT, UPT, UR8, 0x20400, URZ ;  /* 0x0002040008087890 */ /* 0x000fe2000fffe0ff */
[----:B------:R-:W-:Y:S01]  /*1bd0*/  UMOV UR25, UR13 ;  /* 0x0000000d00197c82 */ /* 0x000fe20008000000 */
[----:B------:R-:W-:-:S05]  /*1be0*/  UMOV UR17, UR23 ;  /* 0x0000001700117c82 */ /* 0x000fca0008000000 */
[----:B------:R2:W-:Y:S02]  /*1bf0*/  UTMALDG.3D.2CTA [UR32], [UR28], desc[UR18] ;  /* 0x000012201c0075b4 */ /* 0x0005e40008211000 */
[----:B------:R4:W-:Y:S01]  /*1c00*/  UTMALDG.3D.2CTA [UR8], [UR26], desc[UR18] ;  /* 0x000012081a0075b4 */ /* 0x0009e20008211000 */
[----:B--2---:R-:W-:Y:S01]  /*1c10*/  UIADD3 UR34, UPT, UPT, UR34, 0x80, URZ ;  /* 0x0000008022227890 */ /* 0x004fe2000fffe0ff */
[----:B------:R-:W-:Y:S11]  /*1c20*/  BRA.U UP2, `(.L_x_31) ;  /* 0xfffffffd02507547 */ /* 0x000ff6000b83ffff */
.L_x_25:
[----:B----4-:R-:W-:Y:S01]  /*1c30*/  ULEA UR8, UR23, UR6, 0x3 ;  /* 0x0000000617087291 */ /* 0x010fe2000f8e18ff */
[----:B-1----:R-:W-:Y:S01]  /*1c40*/  SHF.L.U32 R2, R15, 0x1f, RZ ;  /* 0x0000001f0f027819 */ /* 0x002fe200000006ff */
[----:B------:R-:W-:Y:S01]  /*1c50*/  @!P1 SYNCS.ARRIVE.TRANS64.A1T0 RZ, [UR6+0x98], RZ ;  /* 0x000098ffffff99a7 */ /* 0x000fe20008100006 */
[----:B------:R-:W-:-:S06]  /*1c60*/  UISETP.GT.AND UP0, UPT, UR7, UR5, UPT ;  /* 0x000000050700728c */ /* 0x000fcc000bf04270 */
[----:B--2---:R1:W2:Y:S03]  /*1c70*/  SYNCS.PHASECHK.TRANS64.TRYWAIT P0, [UR8+0x28], R2 ;  /* 0x00002802ff0075a7 */ /* 0x0042a60008001108 */
[----:B------:R-:W-:Y:S05]  /*1c80*/  BRA.U !UP0, `(.L_x_32) ;  /* 0x0000000108bc7547 */ /* 0x000fea000b800000 */
[----:B------:R-:W-:Y:S01]  /*1c90*/  UIADD3 UR26, UPT, UPT, UR24, UR25, URZ ;  /* 0x00000019181a7290 */ /* 0x000fe2000fffe0ff */
[----:B------:R-:W-:-:S11]  /*1ca0*/  UMOV UR27, UR23 ;  /* 0x00000017001b7c82 */ /* 0x000fd60008000000 */
.L_x_38:
[----:B------:R-:W-:Y:S01]  /*1cb0*/  ULEA UR17, UR27, UR6, 0x3 ;  /* 0x000000061b117291 */ /* 0x000fe2000f8e18ff */
[----:B--2---:R-:W-:Y:S01]  /*1cc0*/  @P5 MOV R3, 0x10000 ;  /* 0x0001000000035802 */ /* 0x004fe20000000f00 */
[----:B-12---:R-:W-:Y:S10]  /*1cd0*/  @P0 BRA `(.L_x_33) ;  /* 0x00000000000c0947 */ /* 0x006ff40003800000 */
[----:B------:R-:W-:-:S04]  /*1ce0*/  SHF.L.U32 R5, R15, 0x1f, RZ ;  /* 0x0000001f0f057819 */ /* 0x000fc800000006ff */
[----:B------:R-:W2:Y:S02]  /*1cf0*/  SYNCS.PHASECHK.TRANS64.TRYWAIT P0, [UR17+0x28], R5 ;  /* 0x00002805ff0075a7 */ /* 0x000ea40008001111 */
[----:B--2---:R-:W-:Y:S05]  /*1d00*/  @!P0 BRA `(.L_x_34) ;  /* 0x0000009800e48947 */ /* 0x004fea0003800000 */
.L_x_33:
[----:B------:R2:W-:Y:S01]  /*1d10*/  @P5 SYNCS.ARRIVE.TRANS64 RZ, [UR17], R3 ;  /* 0x00000003ffff59a7 */ /* 0x0005e20008000011 */
[----:B------:R-:W-:-:S04]  /*1d20*/  ULOP3.LUT UR8, UR22, 0x2, URZ, 0xfc, !UPT ;  /* 0x0000000216087892 */ /* 0x000fc8000f8efcff */
[----:B------:R-:W-:-:S09]  /*1d30*/  UISETP.NE.AND UP0, UPT, UR8, 0x2, UPT ;  /* 0x000000020800788c */ /* 0x000fd2000bf05270 */
[----:B------:R-:W-:Y:S05]  /*1d40*/  BRA.U UP0, `(.L_x_35) ;  /* 0x0000000100047547 */ /* 0x000fea000b800000 */
[----:B------:R-:W-:Y:S05]  /*1d50*/  BPT.TRAP 0x1 ;  /* 0x000000040000795c */ /* 0x000fea0000300000 */
.L_x_35:
[----:B------:R-:W-:Y:S04]  /*1d60*/  BSSY.RECONVERGENT B0, `(.L_x_36) ;  /* 0x0000003000007945 */ /* 0x000fe80003800200 */
[----:B------:R-:W-:Y:S05]  /*1d70*/  @!P4 BRA `(.L_x_37) ;  /* 0x000000000004c947 */ /* 0x000fea0003800000 */
[----:B------:R-:W-:Y:S05]  /*1d80*/  BPT.TRAP 0x1 ;  /* 0x000000040000795c */ /* 0x000fea0000300000 */
.L_x_37:
[----:B------:R-:W-:Y:S05]  /*1d90*/  BSYNC.RECONVERGENT B0 ;  /* 0x0000000000007941 */ /* 0x000fea0003800200 */
.L_x_36:
[----:B------:R-:W-:Y:S02]  /*1da0*/  UIADD3 UR23, UPT, UPT, UR27, 0x1, URZ ;  /* 0x000000011b177890 */ /* 0x000fe4000fffe0ff */
[----:B------:R-:W-:Y:S02]  /*1db0*/  UIADD3 UR32, UP1, UPT, UR14, 0x80, URZ ;  /* 0x000000800e207890 */ /* 0x000fe4000ff3e0ff */
[----:B------:R-:W-:Y:S02]  /*1dc0*/  UISETP.NE.AND UP0, UPT, UR23, 0x5, UPT ;  /* 0x000000051700788c */ /* 0x000fe4000bf05270 */
[----:B------:R-:W-:Y:S02]  /*1dd0*/  USHF.L.U32 UR18, UR25, 0x7, URZ ;  /* 0x0000000719127899 */ /* 0x000fe400080006ff */
[----:B------:R-:W-:Y:S02]  /*1de0*/  USEL UR9, URZ, 0x1, UP0 ;  /* 0x00000001ff097887 */ /* 0x000fe40008000000 */
[----:B------:R-:W-:-:S02]  /*1df0*/  USEL UR23, UR23, URZ, UP0 ;  /* 0x000000ff17177287 */ /* 0x000fc40008000000 */
[----:B------:R-:W-:Y:S02]  /*1e00*/  UIADD3 UR30, UP0, UPT, UR14, 0x180, URZ ;  /* 0x000001800e1e7890 */ /* 0x000fe4000ff1e0ff */
[----:B------:R-:W-:Y:S01]  /*1e10*/  ULEA UR8, UR23, UR6, 0x3 ;  /* 0x0000000617087291 */ /* 0x000fe2000f8e18ff */
[----:B------:R-:W-:Y:S01]  /*1e20*/  LOP3.LUT R15, R15, UR9, RZ, 0x3c, !PT ;  /* 0x000000090f0f7c12 */ /* 0x000fe2000f8e3cff */
[----:B------:R-:W-:Y:S02]  /*1e30*/  ULOP3.LUT UR17, UR17, 0xfefffff8, URZ, 0xc0, !UPT ;  /* 0xfefffff811117892 */ /* 0x000fe4000f8ec0ff */
[----:B------:R-:W-:Y:S01]  /*1e40*/  UIADD3.X UR33, UPT, UPT, URZ, UR15, URZ, UP1, !UPT ;  /* 0x0000000fff217290 */ /* 0x000fe20008ffe4ff */
[----:B-1----:R-:W-:Y:S01]  /*1e50*/  SHF.L.U32 R2, R15, 0x1f, RZ ;  /* 0x0000001f0f027819 */ /* 0x002fe200000006ff */
[----:B------:R-:W-:Y:S01]  /*1e60*/  UIADD3.X UR31, UPT, UPT, URZ, UR15, URZ, UP0, !UPT ;  /* 0x0000000fff1f7290 */ /* 0x000fe200087fe4ff */
[----:B------:R-:W-:Y:S02]  /*1e70*/  UMOV UR28, 0x0 ;  /* 0x00000000001c7882 */ /* 0x000fe40000000000 */
[----:B------:R4:W1:Y:S01]  /*1e80*/  SYNCS.PHASECHK.TRANS64.TRYWAIT P0, [UR8+0x28], R2 ;  /* 0x00002802ff0075a7 */ /* 0x0008620008001108 */
[----:B------:R-:W-:Y:S01]  /*1e90*/  ULEA UR8, UR27, UR6, 0xe ;  /* 0x000000061b087291 */ /* 0x000fe2000f8e70ff */
[----:B------:R-:W-:Y:S01]  /*1ea0*/  UMOV UR29, 0x10000000 ;  /* 0x10000000001d7882 */ /* 0x000fe20000000000 */
[----:B------:R-:W-:-:S02]  /*1eb0*/  UMOV UR19, UR35 ;  /* 0x0000002300137c82 */ /* 0x000fc40008000000 */
[----:B------:R-:W-:Y:S02]  /*1ec0*/  UIADD3 UR16, UPT, UPT, UR8, 0xc400, URZ ;  /* 0x0000c40008107890 */ /* 0x000fe4000fffe0ff */
[----:B------:R-:W-:Y:S01]  /*1ed0*/  UIADD3 UR8, UPT, UPT, UR8, 0x20400, URZ ;  /* 0x0002040008087890 */ /* 0x000fe2000fffe0ff */
[----:B------:R-:W-:Y:S01]  /*1ee0*/  UMOV UR20, UR36 ;  /* 0x0000002400147c82 */ /* 0x000fe20008000000 */
[----:B------:R-:W-:Y:S01]  /*1ef0*/  UMOV UR12, UR36 ;  /* 0x00000024000c7c82 */ /* 0x000fe20008000000 */
[----:B------:R-:W-:Y:S01]  /*1f00*/  UMOV UR9, UR17 ;  /* 0x0000001100097c82 */ /* 0x000fe20008000000 */
[----:B------:R-:W-:Y:S01]  /*1f10*/  UMOV UR10, UR18 ;  /* 0x00000012000a7c82 */ /* 0x000fe20008000000 */
[----:B------:R-:W-:Y:S02]  /*1f20*/  UIADD3 UR25, UPT, UPT, UR25, 0x1, URZ ;  /* 0x0000000119197890 */ /* 0x000fe4000fffe0ff */
[----:B------:R4:W-:Y:S01]  /*1f30*/  UTMALDG.3D.2CTA [UR16], [UR32], desc[UR28] ;  /* 0x00001c10200075b4 */ /* 0x0009e20008211000 */
[----:B------:R-:W-:Y:S01]  /*1f40*/  UMOV UR27, UR23 ;  /* 0x00000017001b7c82 */ /* 0x000fe20008000000 */
[----:B------:R-:W-:Y:S01]  /*1f50*/  UISETP.NE.AND UP0, UPT, UR25, UR26, UPT ;  /* 0x0000001a1900728c */ /* 0x000fe2000bf05270 */
[----:B------:R4:W-:Y:S08]  /*1f60*/  UTMALDG.3D.2CTA [UR8], [UR30], desc[UR28] ;  /* 0x00001c081e0075b4 */ /* 0x0009f00008211000 */
[----:B----4-:R-:W-:Y:S05]  /*1f70*/  BRA.U UP0, `(.L_x_38) ;  /* 0xfffffffd004c7547 */ /* 0x010fea000b83ffff */
.L_x_32:
[C---:B-1----:R-:W-:Y:S01]  /*1f80*/  LEA R2, R14.reuse, UR6, 0x3 ;  /* 0x000000060e027c11 */ /* 0x042fe2000f8e18ff */
[----:B------:R-:W-:Y:S01]  /*1f90*/  NOP ;  /* 0x0000000000007918 */ /* 0x000fe20000000000 */
[----:B--2---:R-:W-:Y:S02]  /*1fa0*/  SHF.L.U32 R3, R13, 0x1f, RZ ;  /* 0x0000001f0d037819 */ /* 0x004fe400000006ff */
[----:B------:R-:W-:Y:S02]  /*1fb0*/  LEA R4, R14, UR6, 0x4 ;  /* 0x000000060e047c11 */ /* 0x000fe4000f8e20ff */
[----:B------:R-:W1:Y:S02]  /*1fc0*/  SYNCS.PHASECHK.TRANS64.TRYWAIT P0, [R2+URZ+0xa0], R3 ;  /* 0x0000a003020075a7 */ /* 0x000e6400080011ff */
[----:B-1----:R-:W-:Y:S05]  /*1fd0*/  @!P0 BRA `(.L_x_39) ;  /* 0x0000009800488947 */ /* 0x002fea0003800000 */
.L_x_148:
[----:B------:R-:W2:Y:S01]  /*1fe0*/  LDS.128 R4, [R4+0x110] ;  /* 0x0001100004047984 */ /* 0x000ea20000000c00 */
[----:B------:R-:W-:Y:S01]  /*1ff0*/  ISETP.GE.AND P0, PT, R72, 0x1, PT ;  /* 0x000000014800780c */ /* 0x000fe20003f06270 */
[----:B-1----:R-:W-:Y:S01]  /*2000*/  VIADD R2, R2, 0xb0 ;  /* 0x000000b002027836 */ /* 0x002fe20000000000 */
[----:B------:R-:W-:Y:S01]  /*2010*/  @!PT LDS RZ, [RZ] ;  /* 0x00000000fffff984 */ /* 0x000fe20000000800 */
[----:B------:R-:W-:Y:S01]  /*2020*/  @!PT LDS RZ, [RZ] ;  /* 0x00000000fffff984 */ /* 0x000fe20000000800 */
[----:B------:R-:W-:Y:S01]  /*2030*/  @!PT LDS RZ, [RZ] ;  /* 0x00000000fffff984 */ /* 0x000fe20000000800 */
[----:B------:R-:W-:Y:S01]  /*2040*/  @!PT LDS RZ, [RZ] ;  /* 0x00000000fffff984 */ /* 0x000fe20000000800 */
[----:B------:R1:W-:Y:S06]  /*2050*/  MEMBAR.ALL.CTA ;  /* 0x0000000000007992 */ /* 0x0003ec0000008000 */
[----:B-1----:R-:W1:Y:S01]  /*2060*/  FENCE.VIEW.ASYNC.S ;  /* 0x00000000000073c6 */ /* 0x002e620000000000 */
[----:B------:R-:W-:-:S04]  /*2070*/  PRMT R2, RZ, 0x654, R2 ;  /* 0x00000654ff027816 */ /* 0x000fc80000000002 */
[----:B-1----:R1:W-:Y:S01]  /*2080*/  SYNCS.ARRIVE.TRANS64.RED.A1T0 RZ, [R2+URZ], RZ ;  /* 0x000000ff02ff79a7 */ /* 0x0023e200081004ff */
[----:B--2---:R-:W-:-:S13]  /*2090*/  LOP3.LUT P2, RZ, R6, 0x1, RZ, 0xc0, !PT ;  /* 0x0000000106ff7812 */ /* 0x004fda000784c0ff */
[----:B------:R-:W-:Y:S01]  /*20a0*/  @P2 SHF.R.U32.HI R3, RZ, 0x10, R5 ;  /* 0x00000010ff032819 */ /* 0x000fe20000011605 */
[----:B------:R-:W-:Y:S01]  /*20b0*/  VOTEU.ANY UP0, P2 ;  /* 0x0000000000ff7886 */ /* 0x000fe20001000100 */
[----:B------:R-:W-:Y:S02]  /*20c0*/  @P2 MOV R11, R4 ;  /* 0x00000004000b2202 */ /* 0x000fe40000000f00 */
[----:B------:R-:W-:Y:S02]  /*20d0*/  @P2 R2UR.BROADCAST UR8, R3 ;  /* 0x00000000030822ca */ /* 0x000fe400008e0000 */
[----:B------:R-:W-:-:S11]  /*20e0*/  @P2 LOP3.LUT R8, R5, 0xffff, RZ, 0xc0, !PT ;  /* 0x0000ffff05082812 */ /* 0x000fd600078ec0ff */
[----:B------:R-:W-:Y:S01]  /*20f0*/  @UP0 UMOV UR36, UR8 ;  /* 0x0000000800240c82 */ /* 0x000fe20008000000 */
[----:B-1----:R-:W-:Y:S05]  /*2100*/  @!P0 BRA `(.L_x_40) ;  /* 0x0000000000b88947 */ /* 0x002fea0003800000 */
[----:B------:R-:W3:Y:S01]  /*2110*/  LDC.64 R4, c[0x0][0xb18] ;  /* 0x0002c600ff047b82 */ /* 0x000ee20000000a00 */
[----:B------:R-:W-:-:S07]  /*2120*/  ISETP.NE.AND P3, PT, R72, 0x1, PT ;  /* 0x000000014800780c */ /* 0x000fce0003f65270 */
[----:B------:R-:W1:Y:S08]  /*2130*/  LDC.64 R6, c[0x0][0xb10] ;  /* 0x0002c400ff067b82 */ /* 0x000e700000000a00 */
[----:B------:R-:W2:Y:S08]  /*2140*/  LDC R17, c[0x0][0xb20] ;  /* 0x0002c800ff117b82 */ /* 0x000eb00000000800 */
[----:B------:R-:W4:Y:S01]  /*2150*/  LDC R18, c[0x0][0xb0c] ;  /* 0x0002c300ff127b82 */ /* 0x000f220000000800 */
[----:B---3--:R-:W-:Y:S01]  /*2160*/  IMAD.HI.U32 R22, R0, R5, RZ ;  /* 0x0000000500167227 */ /* 0x008fe200078e00ff */
[----:B------:R-:W-:-:S06]  /*2170*/  ISETP.NE.AND P0, PT, R4, 0x1, PT ;  /* 0x000000010400780c */ /* 0x000fcc0003f05270 */
[----:B------:R-:W3:Y:S01]  /*2180*/  LDC.64 R2, c[0x0][0xb28] ;  /* 0x0002ca00ff027b82 */ /* 0x000ee20000000a00 */
[----:B-1----:R-:W-:-:S04]  /*2190*/  IMAD.HI.U32 R20, R9, R6, RZ ;  /* 0x0000000609147227 */ /* 0x002fc800078e00ff */
[----:B------:R-:W-:Y:S01]  /*21a0*/  IMAD.HI.U32 R24, R11, R6, RZ ;  /* 0x000000060b187227 */ /* 0x000fe200078e00ff */
[----:B------:R-:W-:Y:S02]  /*21b0*/  SHF.R.U32.HI R20, RZ, R7, R20 ;  /* 0x00000007ff147219 */ /* 0x000fe40000011614 */
[----:B--2---:R-:W-:Y:S01]  /*21c0*/  SHF.R.U32.HI R19, RZ, R17, R22 ;  /* 0x00000011ff137219 */ /* 0x004fe20000011616 */
[----:B------:R-:W-:Y:S01]  /*21d0*/  IMAD.HI.U32 R22, R8, R5, RZ ;  /* 0x0000000508167227 */ /* 0x000fe200078e00ff */
[----:B------:R-:W-:Y:S02]  /*21e0*/  SHF.R.U32.HI R24, RZ, R7, R24 ;  /* 0x00000007ff187219 */ /* 0x000fe40000011618 */
[----:B------:R-:W-:Y:S02]  /*21f0*/  SEL R19, R0, R19, !P0 ;  /* 0x0000001300137207 */ /* 0x000fe40004000000 */
[----:B------:R-:W-:Y:S02]  /*2200*/  SHF.R.U32.HI R17, RZ, R17, R22 ;  /* 0x00000011ff117219 */ /* 0x000fe40000011616 */
[----:B----4-:R-:W-:-:S02]  /*2210*/  ISETP.NE.AND P1, PT, R18, 0x1, PT ;  /* 0x000000011200780c */ /* 0x010fc40003f25270 */
[----:B------:R-:W-:Y:S02]  /*2220*/  SEL R17, R8, R17, !P0 ;  /* 0x0000001108117207 */ /* 0x000fe40004000000 */
[----:B------:R-:W-:Y:S02]  /*2230*/  SEL R21, R9, R20, !P1 ;  /* 0x0000001409157207 */ /* 0x000fe40004800000 */
[----:B------:R-:W-:Y:S01]  /*2240*/  SEL R5, R11, R24, !P1 ;  /* 0x000000180b057207 */ /* 0x000fe20004800000 */
[----:B---3--:R-:W-:Y:S01]  /*2250*/  IMAD.HI.U32 R20, R19, R2, RZ ;  /* 0x0000000213147227 */ /* 0x008fe200078e00ff */
[----:B------:R-:W-:-:S03]  /*2260*/  IADD3 R7, PT, PT, -R17, RZ, RZ ;  /* 0x000000ff11077210 */ /* 0x000fc60007ffe1ff */
        /* <DEDUP_REMOVED lines=11> */
[----:B------:R-:W-:-:S04]  /*2320*/  @!P0 IMAD.HI.U32 R20, R5, R2, RZ ;  /* 0x0000000205148227 */ /* 0x000fc800078e00ff */
[----:B------:R-:W-:Y:S01]  /*2330*/  IMAD.MOV R2, RZ, RZ, -R6 ;  /* 0x000000ffff027224 */ /* 0x000fe200078e0a06 */
[----:B------:R-:W-:-:S03]  /*2340*/  @!P0 SHF.R.U32.HI R20, RZ, R3, R20 ;  /* 0x00000003ff148219 */ /* 0x000fc60000011614 */
[----:B------:R-:W-:Y:S01]  /*2350*/  IMAD R2, R72, R2, R17 ;  /* 0x0000000248027224 */ /* 0x000fe200078e0211 */
        /* <DEDUP_REMOVED lines=9> */
.L_x_40:
[----:B------:R-:W1:Y:S02]  /*23f0*/  LDCU UR8, c[0x0][0xb30] ;  /* 0x00016600ff0877ac */ /* 0x000e640008000800 */
[----:B-1----:R-:W-:-:S09]  /*2400*/  UISETP.NE.AND UP0, UPT, UR8, 0x1, UPT ;  /* 0x000000010800788c */ /* 0x002fd2000bf05270 */
[----:B------:R-:W-:Y:S05]  /*2410*/  BRA.U UP0, `(.L_x_41) ;  /* 0x0000000100407547 */ /* 0x000fea000b800000 */
[----:B------:R-:W1:Y:S08]  /*2420*/  LDC.64 R4, c[0x0][0xb10] ;  /* 0x0002c400ff047b82 */ /* 0x000e700000000a00 */
[----:B------:R-:W2:Y:S08]  /*2430*/  LDC.64 R2, c[0x0][0xb18] ;  /* 0x0002c600ff027b82 */ /* 0x000eb00000000a00 */
[----:B------:R-:W4:Y:S08]  /*2440*/  LDC R6, c[0x0][0xb20] ;  /* 0x0002c800ff067b82 */ /* 0x000f300000000800 */
[----:B------:R-:W3:Y:S01]  /*2450*/  LDC R18, c[0x0][0xb0c] ;  /* 0x0002c300ff127b82 */ /* 0x000ee20000000800 */
[----:B-1----:R-:W-:-:S05]  /*2460*/  IMAD.HI.U32 R4, R11, R4, RZ ;  /* 0x000000040b047227 */ /* 0x002fca00078e00ff */
[----:B------:R-:W-:Y:S01]  /*2470*/  SHF.R.U32.HI R4, RZ, R5, R4 ;  /* 0x00000005ff047219 */ /* 0x000fe20000011604 */
[----:B--2---:R-:W-:Y:S01]  /*2480*/  IMAD.HI.U32 R3, R8, R3, RZ ;  /* 0x0000000308037227 */ /* 0x004fe200078e00ff */
[----:B------:R-:W-:-:S04]  /*2490*/  ISETP.NE.AND P0, PT, R2, 0x1, PT ;  /* 0x000000010200780c */ /* 0x000fc80003f05270 */
[----:B----4-:R-:W-:-:S04]  /*24a0*/  SHF.R.U32.HI R3, RZ, R6, R3 ;  /* 0x00000006ff037219 */ /* 0x010fc80000011603 */
[----:B------:R-:W-:Y:S02]  /*24b0*/  SEL R3, R8, R3, !P0 ;  /* 0x0000000308037207 */ /* 0x000fe40004000000 */
[----:B---3--:R-:W-:-:S04]  /*24c0*/  ISETP.NE.AND P1, PT, R18, 0x1, PT ;  /* 0x000000011200780c */ /* 0x008fc80003f25270 */
[----:B------:R-:W-:-:S05]  /*24d0*/  SEL R4, R11, R4, !P1 ;  /* 0x000000040b047207 */ /* 0x000fca0004800000 */
[----:B------:R-:W-:Y:S02]  /*24e0*/  IMAD.IADD R5, R3, 0x1, -R4 ;  /* 0x0000000103057824 */ /* 0x000fe400078e0a04 */
[----:B------:R-:W-:Y:S02]  /*24f0*/  IMAD.IADD R3, R4, 0x1, -R3 ;  /* 0x0000000104037824 */ /* 0x000fe400078e0a03 */
[----:B------:R-:W-:Y:S02]  /*2500*/  IMAD R11, R5, R18, R11 ;  /* 0x00000012050b7224 */ /* 0x000fe400078e020b */
[----:B------:R-:W-:-:S07]  /*2510*/  IMAD R8, R3, R2, R8 ;  /* 0x0000000203087224 */ /* 0x000fce00078e0208 */
.L_x_41:
[----:B------:R-:W-:Y:S01]  /*2520*/  VIADD R14, R14, 0x1 ;  /* 0x000000010e0e7836 */ /* 0x000fe20000000000 */
[----:B------:R-:W-:Y:S01]  /*2530*/  PLOP3.LUT P1, PT, PT, PT, PT, 0x80, 0x8 ;  /* 0x000000000008781c */ /* 0x000fe20003f2f070 */
[----:B------:R-:W-:Y:S02]  /*2540*/  IMAD.IADD R21, R11, 0x1, R170 ;  /* 0x000000010b157824 */ /* 0x000fe400078e02aa */
[----:B------:R-:W-:Y:S01]  /*2550*/  IMAD.IADD R20, R8, 0x1, R147 ;  /* 0x0000000108147824 */ /* 0x000fe200078e0293 */
[----:B------:R-:W-:-:S04]  /*2560*/  ISETP.NE.AND P0, PT, R14, 0x2, PT ;  /* 0x000000020e00780c */ /* 0x000fc80003f05270 */
[----:B------:R-:W-:Y:S02]  /*2570*/  SEL R2, RZ, 0x1, P0 ;  /* 0x00000001ff027807 */ /* 0x000fe40000000000 */
[----:B------:R-:W-:Y:S02]  /*2580*/  SEL R14, R14, RZ, P0 ;  /* 0x000000ff0e0e7207 */ /* 0x000fe40000000000 */
[----:B------:R-:W-:Y:S01]  /*2590*/  LOP3.LUT R13, R13, R2, RZ, 0x3c, !PT ;  /* 0x000000020d0d7212 */ /* 0x000fe200078e3cff */
[----:B------:R-:W-:Y:S06]  /*25a0*/  @P2 BRA `(.L_x_42) ;  /* 0xfffffff000642947 */ /* 0x000fec000383ffff */
[----:B------:R-:W-:Y:S01]  /*25b0*/  UIADD3 UR6, UPT, UPT, UR6, 0x28, URZ ;  /* 0x0000002806067890 */ /* 0x000fe2000fffe0ff */
[----:B------:R-:W-:-:S03]  /*25c0*/  SHF.L.U32 R3, R15, 0x1f, RZ ;  /* 0x0000001f0f037819 */ /* 0x000fc600000006ff */
[----:B------:R-:W-:-:S09]  /*25d0*/  ULEA UR4, UR23, UR6, 0x3 ;  /* 0x0000000617047291 */ /* 0x000fd2000f8e18ff */
[----:B------:R-:W1:Y:S02]  /*25e0*/  SYNCS.PHASECHK.TRANS64.TRYWAIT P0, [UR4], R3 ;  /* 0x00000003ff0075a7 */ /* 0x000e640008001104 */
[----:B-1----:R-:W-:Y:S05]  /*25f0*/  @!P0 BRA `(.L_x_43) ;  /* 0x0000009000d48947 */ /* 0x002fea0003800000 */
.L_x_150:
[----:B------:R-:W-:-:S04]  /*2600*/  UIADD3 UR5, UPT, UPT, UR23, 0x1, URZ ;  /* 0x0000000117057890 */ /* 0x000fc8000fffe0ff */
[----:B------:R-:W-:-:S04]  /*2610*/  UISETP.NE.AND UP0, UPT, UR5, 0x5, UPT ;  /* 0x000000050500788c */ /* 0x000fc8000bf05270 */
[----:B------:R-:W-:Y:S02]  /*2620*/  USEL UR7, URZ, 0x1, UP0 ;  /* 0x00000001ff077887 */ /* 0x000fe40008000000 */
[----:B------:R-:W-:-:S04]  /*2630*/  USEL UR5, UR5, URZ, UP0 ;  /* 0x000000ff05057287 */ /* 0x000fc80008000000 */
[----:B------:R-:W-:Y:S01]  /*2640*/  ULEA UR4, UR5, UR6, 0x3 ;  /* 0x0000000605047291 */ /* 0x000fe2000f8e18ff */
[----:B------:R-:W-:-:S04]  /*2650*/  LOP3.LUT R2, R15, UR7, RZ, 0x3c, !PT ;  /* 0x000000070f027c12 */ /* 0x000fc8000f8e3cff */
[----:B-1----:R-:W-:-:S04]  /*2660*/  SHF.L.U32 R3, R2, 0x1f, RZ ;  /* 0x0000001f02037819 */ /* 0x002fc800000006ff */
[----:B------:R-:W1:Y:S02]  /*2670*/  SYNCS.PHASECHK.TRANS64.TRYWAIT P0, [UR4], R3 ;  /* 0x00000003ff0075a7 */ /* 0x000e640008001104 */
[----:B-1----:R-:W-:Y:S05]  /*2680*/  @!P0 BRA `(.L_x_44) ;  /* 0x0000009000c88947 */ /* 0x002fea0003800000 */
.L_x_152:
        /* <DEDUP_REMOVED lines=9> */
.L_x_154:
        /* <DEDUP_REMOVED lines=9> */
.L_x_156:
[----:B------:R-:W-:-:S04]  /*27b0*/  UIADD3 UR5, UPT, UPT, UR5, 0x1, URZ ;  /* 0x0000000105057890 */ /* 0x000fc8000fffe0ff */
[----:B------:R-:W-:-:S04]  /*27c0*/  UISETP.NE.AND UP0, UPT, UR5, 0x5, UPT ;  /* 0x000000050500788c */ /* 0x000fc8000bf05270 */
[----:B------:R-:W-:Y:S02]  /*27d0*/  USEL UR4, URZ, 0x1, UP0 ;  /* 0x00000001ff047887 */ /* 0x000fe40008000000 */
[----:B------:R-:W-:-:S04]  /*27e0*/  USEL UR5, UR5, URZ, UP0 ;  /* 0x000000ff05057287 */ /* 0x000fc80008000000 */
[----:B------:R-:W-:Y:S01]  /*27f0*/  ULEA UR5, UR5, UR6, 0x3 ;  /* 0x0000000605057291 */ /* 0x000fe2000f8e18ff */
[----:B-1----:R-:W-:-:S04]  /*2800*/  LOP3.LUT R3, R2, UR4, RZ, 0x3c, !PT ;  /* 0x0000000402037c12 */ /* 0x002fc8000f8e3cff */
[----:B------:R-:W-:Y:S01]  /*2810*/  SHF.L.U32 R3, R3, 0x1f, RZ ;  /* 0x0000001f03037819 */ /* 0x000fe200000006ff */
[----:B---3--:R-:W-:-:S07]  /*2820*/  IMAD.U32 R0, RZ, RZ, UR5 ;  /* 0x00000005ff007e24 */ /* 0x008fce000f8e00ff */
.L_x_47:
[----:B-1----:R1:W2:Y:S02]  /*2830*/  SYNCS.PHASECHK.TRANS64.TRYWAIT P0, [R0+URZ], R3 ;  /* 0x00000003000075a7 */ /* 0x0022a400080011ff */
[----:B--2---:R-:W-:Y:S05]  /*2840*/  @!P0 NANOSLEEP.SYNCS 0x989680 ;  /* 0x009896800000895d */ /* 0x004fea0003900000 */
[----:B------:R-:W2:Y:S02]  /*2850*/  @!P0 SYNCS.PHASECHK.TRANS64 P0, [R0+URZ], R3 ;  /* 0x00000003000085a7 */ /* 0x000ea400080010ff */
[----:B--2---:R-:W-:Y:S05]  /*2860*/  @P0 EXIT ;  /* 0x000000000000094d */ /* 0x004fea0003800000 */
[----:B------:R-:W-:Y:S05]  /*2870*/  BRA `(.L_x_47) ;  /* 0xfffffffc00ec7947 */ /* 0x000fea000383ffff */
.L_x_22:
[----:B------:R-:W-:-:S04]  /*2880*/  UISETP.NE.AND UP1, UPT, UR37, URZ, UPT ;  /* 0x000000ff2500728c */ /* 0x000fc8000bf25270 */
[----:B------:R-:W-:-:S09]  /*2890*/  UISETP.NE.OR UP1, UPT, UR10, 0x1, UP1 ;  /* 0x000000010a00788c */ /* 0x000fd20008f25670 */
[----:B------:R-:W-:Y:S05]  /*28a0*/  BRA.U UP1, `(.L_x_48) ;  /* 0x00000005014c7547 */ /* 0x000fea000b800000 */
[----:B------:R-:W-:Y:S01]  /*28b0*/  HFMA2 R11, -RZ, RZ, 0, 0 ;  /* 0x00000000ff0b7431 */ /* 0x000fe200000001ff */
[----:B------:R-:W-:Y:S01]  /*28c0*/  ISETP.GE.U32.AND P2, PT, R10, 0x2, PT ;  /* 0x000000020a00780c */ /* 0x000fe20003f46070 */
[----:B------:R-:W-:Y:S01]  /*28d0*/  IMAD.MOV.U32 R12, RZ, RZ, 0x1 ;  /* 0x00000001ff0c7424 */ /* 0x000fe200078e00ff */
[----:B------:R-:W-:Y:S01]  /*28e0*/  CS2R R8, SRZ ;  /* 0x0000000000087805 */ /* 0x000fe2000001ff00 */
[----:B------:R-:W-:Y:S01]  /*28f0*/  IMAD.MOV.U32 R3, RZ, RZ, RZ ;  /* 0x000000ffff037224 */ /* 0x000fe200078e00ff */
[----:B------:R-:W-:Y:S01]  /*2900*/  UMOV UR4, 0x400 ;  /* 0x0000040000047882 */ /* 0x000fe20000000000 */
[----:B------:R-:W-:Y:S01]  /*2910*/  UMOV UR6, URZ ;  /* 0x000000ff00067c82 */ /* 0x000fe20008000000 */
[----:B------:R-:W-:-:S12]  /*2920*/  ULEA UR37, UR37, UR4, 0x18 ;  /* 0x0000000425257291 */ /* 0x000fd8000f8ec0ff */
.L_x_52:
[----:B------:R-:W-:Y:S02]  /*2930*/  LEA R0, R3, UR37, 0x3 ;  /* 0x0000002503007c11 */ /* 0x000fe4000f8e18ff */
[----:B------:R-:W-:-:S03]  /*2940*/  SHF.L.U32 R5, R8, 0x1f, RZ ;  /* 0x0000001f08057819 */ /* 0x000fc600000006ff */
[----:B------:R-:W-:Y:S01]  /*2950*/  VIADD R4, R0, 0xf0 ;  /* 0x000000f000047836 */ /* 0x000fe20000000000 */
[----:B------:R-:W1:Y:S02]  /*2960*/  SYNCS.PHASECHK.TRANS64.TRYWAIT P0, [R0+URZ+0xe0], R5 ;  /* 0x0000e005000075a7 */ /* 0x000e6400080011ff */
[----:B-1----:R-:W-:Y:S05]  /*2970*/  @!P0 BRA `(.L_x_49) ;  /* 0x0000009000548947 */ /* 0x002fea0003800000 */
.L_x_157:
[----:B------:R-:W-:Y:S01]  /*2980*/  ULEA UR5, UR6, UR37, 0x3 ;  /* 0x0000002506057291 */ /* 0x000fe2000f8e18ff */
[----:B------:R-:W-:Y:S01]  /*2990*/  PRMT R4, RZ, 0x654, R4 ;  /* 0x00000654ff047816 */ /* 0x000fe20000000004 */
[----:B-1----:R-:W-:Y:S01]  /*29a0*/  @!P2 IMAD.MOV.U32 R5, RZ, RZ, 0x10 ;  /* 0x00000010ff05a424 */ /* 0x002fe200078e00ff */
[----:B------:R-:W-:Y:S01]  /*29b0*/  SHF.L.U32 R7, R12, 0x1f, RZ ;  /* 0x0000001f0c077819 */ /* 0x000fe200000006ff */
[----:B------:R-:W-:Y:S01]  /*29c0*/  UIADD3 UR4, UPT, UPT, UR5, 0xa0, URZ ;  /* 0x000000a005047890 */ /* 0x000fe2000fffe0ff */
[----:B------:R1:W-:Y:S05]  /*29d0*/  SYNCS.ARRIVE.TRANS64.RED.A1T0 RZ, [R4+URZ], RZ ;  /* 0x000000ff04ff79a7 */ /* 0x0003ea00081004ff */
[----:B------:R-:W-:Y:S01]  /*29e0*/  IMAD.U32 R13, RZ, RZ, UR4 ;  /* 0x00000004ff0d7e24 */ /* 0x000fe2000f8e00ff */
[----:B------:R-:W2:Y:S04]  /*29f0*/  SYNCS.PHASECHK.TRANS64.TRYWAIT P0, [UR5+0xb0], R7 ;  /* 0x0000b007ff0075a7 */ /* 0x000ea80008001105 */
[----:B------:R-:W-:Y:S01]  /*2a00*/  PRMT R13, R10, 0x654, R13 ;  /* 0x000006540a0d7816 */ /* 0x000fe2000000000d */
[----:B-12---:R-:W-:Y:S06]  /*2a10*/  @!P0 BRA `(.L_x_50) ;  /* 0x0000009000408947 */ /* 0x006fec0003800000 */
.L_x_159:
[----:B------:R-:W-:Y:S01]  /*2a20*/  ULEA UR4, UR6, UR37, 0x4 ;  /* 0x0000002506047291 */ /* 0x000fe2000f8e20ff */
[----:B------:R-:W-:Y:S01]  /*2a30*/  SEL R2, R13, R2, !P2 ;  /* 0x000000020d027207 */ /* 0x000fe20005000000 */
[----:B------:R-:W-:Y:S01]  /*2a40*/  UIADD3 UR5, UPT, UPT, UR5, 0xa0, URZ ;  /* 0x000000a005057890 */ /* 0x000fe2000fffe0ff */
[----:B-1----:R-:W-:Y:S01]  /*2a50*/  LEA R0, R11, UR37, 0x3 ;  /* 0x000000250b007c11 */ /* 0x002fe2000f8e18ff */
[----:B------:R-:W-:Y:S01]  /*2a60*/  UIADD3 UR4, UPT, UPT, UR4, 0x110, URZ ;  /* 0x0000011004047890 */ /* 0x000fe2000fffe0ff */
[----:B------:R1:W-:Y:S01]  /*2a70*/  @!P2 SYNCS.ARRIVE.TRANS64.RED RZ, [R2+URZ], R5 ;  /* 0x0000000502ffa9a7 */ /* 0x0003e200080004ff */
[----:B------:R-:W-:Y:S01]  /*2a80*/  UIADD3 UR6, UPT, UPT, UR6, 0x1, URZ ;  /* 0x0000000106067890 */ /* 0x000fe2000fffe0ff */
[----:B------:R-:W-:-:S03]  /*2a90*/  VIADD R3, R3, 0x1 ;  /* 0x0000000103037836 */ /* 0x000fc60000000000 */
[----:B------:R-:W-:Y:S02]  /*2aa0*/  UISETP.NE.AND UP0, UPT, UR6, 0x2, UPT ;  /* 0x000000020600788c */ /* 0x000fe4000bf05270 */
[----:B------:R-:W-:Y:S01]  /*2ab0*/  ISETP.NE.AND P0, PT, R3, 0x2, PT ;  /* 0x000000020300780c */ /* 0x000fe20003f05270 */
[----:B------:R-:W-:Y:S06]  /*2ac0*/  UGETNEXTWORKID.BROADCAST [UR4], [UR5] ;  /* 0x00000000040073ca */ /* 0x000fec0008000100 */
[----:B------:R-:W-:Y:S02]  /*2ad0*/  USEL UR4, URZ, 0x1, UP0 ;  /* 0x00000001ff047887 */ /* 0x000fe40008000000 */
[----:B------:R-:W-:-:S04]  /*2ae0*/  USEL UR6, UR6, URZ, UP0 ;  /* 0x000000ff06067287 */ /* 0x000fc80008000000 */
[----:B------:R-:W-:Y:S02]  /*2af0*/  LOP3.LUT R12, R12, UR4, RZ, 0x3c, !PT ;  /* 0x000000040c0c7c12 */ /* 0x000fe4000f8e3cff */
[----:B-1----:R-:W-:-:S04]  /*2b00*/  SHF.L.U32 R5, R9, 0x1f, RZ ;  /* 0x0000001f09057819 */ /* 0x002fc800000006ff */
[----:B------:R-:W1:Y:S02]  /*2b10*/  SYNCS.PHASECHK.TRANS64.TRYWAIT P1, [R0+URZ+0xa0], R5 ;  /* 0x0000a005000075a7 */ /* 0x000e6400080211ff */
[----:B-1----:R-:W-:Y:S05]  /*2b20*/  @!P1 BRA `(.L_x_51) ;  /* 0x0000009000149947 */ /* 0x002fea0003800000 */
.L_x_160:
[----:B------:R-:W-:Y:S01]  /*2b30*/  LEA R4, R11, UR37, 0x4 ;  /* 0x000000250b047c11 */ /* 0x000fe2000f8e20ff */
[----:B-1----:R-:W-:Y:S01]  /*2b40*/  VIADD R0, R0, 0xb0 ;  /* 0x000000b000007836 */ /* 0x002fe20000000000 */
[----:B------:R-:W-:Y:S01]  /*2b50*/  SEL R3, R3, RZ, P0 ;  /* 0x000000ff03037207 */ /* 0x000fe20000000000 */
[----:B------:R-:W-:-:S03]  /*2b60*/  VIADD R11, R11, 0x1 ;  /* 0x000000010b0b7836 */ /* 0x000fc60000000000 */
[----:B------:R-:W1:Y:S01]  /*2b70*/  LDS.128 R4, [R4+0x110] ;  /* 0x0001100004047984 */ /* 0x000e620000000c00 */
[----:B------:R-:W-:Y:S02]  /*2b80*/  PRMT R0, RZ, 0x654, R0 ;  /* 0x00000654ff007816 */ /* 0x000fe40000000000 */
[C---:B------:R-:W-:Y:S01]  /*2b90*/  ISETP.NE.AND P1, PT, R11.reuse, 0x2, PT ;  /* 0x000000020b00780c */ /* 0x040fe20003f25270 */
[----:B------:R-:W-:Y:S01]  /*2ba0*/  @!PT LDS RZ, [RZ] ;  /* 0x00000000fffff984 */ /* 0x000fe20000000800 */
[----:B------:R-:W-:Y:S01]  /*2bb0*/  @!PT LDS RZ, [RZ] ;  /* 0x00000000fffff984 */ /* 0x000fe20000000800 */
[----:B------:R-:W-:Y:S01]  /*2bc0*/  @!PT LDS RZ, [RZ] ;  /* 0x00000000fffff984 */ /* 0x000fe20000000800 */
[----:B------:R-:W-:Y:S01]  /*2bd0*/  @!PT LDS RZ, [RZ] ;  /* 0x00000000fffff984 */ /* 0x000fe20000000800 */
[----:B------:R2:W-:Y:S06]  /*2be0*/  MEMBAR.ALL.CTA ;  /* 0x0000000000007992 */ /* 0x0005ec0000008000 */
[----:B--2---:R-:W2:Y:S01]  /*2bf0*/  FENCE.VIEW.ASYNC.S ;  /* 0x00000000000073c6 */ /* 0x004ea20000000000 */
[----:B------:R-:W-:Y:S01]  /*2c00*/  SEL R11, R11, RZ, P1 ;  /* 0x000000ff0b0b7207 */ /* 0x000fe20000800000 */
[----:B--2---:R2:W-:Y:S01]  /*2c10*/  SYNCS.ARRIVE.TRANS64.RED.A1T0 RZ, [R0+URZ], RZ ;  /* 0x000000ff00ff79a7 */ /* 0x0045e200081004ff */
[----:B-1----:R-:W-:-:S02]  /*2c20*/  LOP3.LUT P3, RZ, R6, 0x1, RZ, 0xc0, !PT ;  /* 0x0000000106ff7812 */ /* 0x002fc4000786c0ff */
[----:B------:R-:W-:-:S04]  /*2c30*/  SEL R5, RZ, 0x1, P0 ;  /* 0x00000001ff057807 */ /* 0x000fc80000000000 */
[----:B------:R-:W-:Y:S02]  /*2c40*/  LOP3.LUT R8, R8, R5, RZ, 0x3c, !PT ;  /* 0x0000000508087212 */ /* 0x000fe400078e3cff */
[----:B--2---:R-:W-:-:S04]  /*2c50*/  SEL R0, RZ, 0x1, P1 ;  /* 0x00000001ff007807 */ /* 0x004fc80000800000 */
[----:B------:R-:W-:Y:S01]  /*2c60*/  LOP3.LUT R9, R9, R0, RZ, 0x3c, !PT ;  /* 0x0000000009097212 */ /* 0x000fe200078e3cff */
[----:B------:R-:W-:Y:S06]  /*2c70*/  @P3 BRA `(.L_x_52) ;  /* 0xfffffffc002c3947 */ /* 0x000fec000383ffff */
[----:B------:R-:W-:Y:S01]  /*2c80*/  ULEA UR5, UR6, UR37, 0x3 ;  /* 0x0000002506057291 */ /* 0x000fe2000f8e18ff */
[----:B------:R-:W-:-:S08]  /*2c90*/  SHF.L.U32 R3, R12, 0x1f, RZ ;  /* 0x0000001f0c037819 */ /* 0x000fd000000006ff */
[----:B------:R-:W1:Y:S02]  /*2ca0*/  SYNCS.PHASECHK.TRANS64 P0, [UR5+0xb0], R3 ;  /* 0x0000b003ff0075a7 */ /* 0x000e640008001005 */
[----:B-1----:R-:W-:Y:S05]  /*2cb0*/  @P0 BRA `(.L_x_53) ;  /* 0x0000000000080947 */ /* 0x002fea0003800000 */
[----:B------:R-:W1:Y:S02]  /*2cc0*/  SYNCS.PHASECHK.TRANS64.TRYWAIT P0, [UR5+0xb0], R3 ;  /* 0x0000b003ff0075a7 */ /* 0x000e640008001105 */
[----:B-1----:R-:W-:Y:S05]  /*2cd0*/  @!P0 BRA `(.L_x_54) ;  /* 0x0000008c00bc8947 */ /* 0x002fea0003800000 */
.L_x_53:
[----:B------:R-:W-:-:S04]  /*2ce0*/  UIADD3 UR4, UPT, UPT, UR6, 0x1, URZ ;  /* 0x0000000106047890 */ /* 0x000fc8000fffe0ff */
[----:B------:R-:W-:-:S04]  /*2cf0*/  UISETP.NE.AND UP0, UPT, UR4, 0x2, UPT ;  /* 0x000000020400788c */ /* 0x000fc8000bf05270 */
[----:B------:R-:W-:Y:S02]  /*2d00*/  USEL UR7, URZ, 0x1, UP0 ;  /* 0x00000001ff077887 */ /* 0x000fe40008000000 */
[----:B------:R-:W-:-:S04]  /*2d10*/  USEL UR4, UR4, URZ, UP0 ;  /* 0x000000ff04047287 */ /* 0x000fc80008000000 */
[----:B------:R-:W-:Y:S01]  /*2d20*/  ULEA UR4, UR4, UR37, 0x3 ;  /* 0x0000002504047291 */ /* 0x000fe2000f8e18ff */
[----:B-1----:R-:W-:-:S04]  /*2d30*/  LOP3.LUT R3, R12, UR7, RZ, 0x3c, !PT ;  /* 0x000000070c037c12 */ /* 0x002fc8000f8e3cff */
[----:B------:R-:W-:-:S04]  /*2d40*/  SHF.L.U32 R0, R3, 0x1f, RZ ;  /* 0x0000001f03007819 */ /* 0x000fc800000006ff */
[----:B------:R-:W1:Y:S02]  /*2d50*/  SYNCS.PHASECHK.TRANS64 P0, [UR4+0xb0], R0 ;  /* 0x0000b000ff0075a7 */ /* 0x000e640008001004 */
[----:B-1----:R-:W-:Y:S05]  /*2d60*/  @P0 EXIT ;  /* 0x000000000000094d */ /* 0x002fea0003800000 */
[----:B------:R-:W-:Y:S02]  /*2d70*/  SHF.L.U32 R3, R3, 0x1f, RZ ;  /* 0x0000001f03037819 */ /* 0x000fe400000006ff */
[----:B------:R-:W-:-:S07]  /*2d80*/  MOV R0, UR4 ;  /* 0x0000000400007c02 */ /* 0x000fce0008000f00 */
.L_x_55:
[----:B-1----:R1:W2:Y:S02]  /*2d90*/  SYNCS.PHASECHK.TRANS64.TRYWAIT P0, [R0+URZ+0xb0], R3 ;  /* 0x0000b003000075a7 */ /* 0x0022a400080011ff */
[----:B--2---:R-:W-:Y:S05]  /*2da0*/  @!P0 NANOSLEEP.SYNCS 0x989680 ;  /* 0x009896800000895d */ /* 0x004fea0003900000 */
[----:B------:R-:W2:Y:S02]  /*2db0*/  @!P0 SYNCS.PHASECHK.TRANS64 P0, [R0+URZ+0xb0], R3 ;  /* 0x0000b003000085a7 */ /* 0x000ea400080010ff */
[----:B--2---:R-:W-:Y:S05]  /*2dc0*/  @P0 EXIT ;  /* 0x000000000000094d */ /* 0x004fea0003800000 */
[----:B------:R-:W-:Y:S05]  /*2dd0*/  BRA `(.L_x_55) ;  /* 0xfffffffc00ec7947 */ /* 0x000fea000383ffff */
.L_x_48:
[----:B------:R-:W-:Y:S05]  /*2de0*/  BRA.U UP4, `(.L_x_56) ;  /* 0x0000001104907547 */ /* 0x000fea000b800000 */
[----:B------:R-:W-:Y:S01]  /*2df0*/  UMOV UR6, 0x40 ;  /* 0x0000004000067882 */ /* 0x000fe20000000000 */
[----:B------:R-:W-:Y:S01]  /*2e00*/  NOP ;  /* 0x0000000000007918 */ /* 0x000fe20000000000 */
[----:B------:R-:W-:Y:S01]  /*2e10*/  ULEA UR6, UR37, UR6, 0x18 ;  /* 0x0000000625067291 */ /* 0x000fe2000f8ec0ff */
[----:B------:R-:W-:Y:S02]  /*2e20*/  UMOV UR7, 0x400 ;  /* 0x0000040000077882 */ /* 0x000fe40000000000 */
[----:B------:R-:W-:-:S06]  /*2e30*/  ULEA UR37, UR37, UR7, 0x18 ;  /* 0x0000000725257291 */ /* 0x000fcc000f8ec0ff */
[----:B------:R-:W1:Y:S02]  /*2e40*/  LDS.U8 R2, [UR6+0x1c] ;  /* 0x00001c06ff027984 */ /* 0x000e640008000000 */
[----:B-1----:R-:W-:-:S13]  /*2e50*/  ISETP.NE.AND P0, PT, R2, RZ, PT ;  /* 0x000000ff0200720c */ /* 0x002fda0003f05270 */
[----:B------:R-:W-:Y:S05]  /*2e60*/  @P0 BRA `(.L_x_57) ;  /* 0x0000000400080947 */ /* 0x000fea0003800000 */
[----:B------:R-:W-:Y:S02]  /*2e70*/  UISETP.NE.U32.AND UP0, UPT, UR5, 0x1, UPT ;  /* 0x000000010500788c */ /* 0x000fe4000bf05070 */
[----:B------:R-:W-:-:S07]  /*2e80*/  UIADD3 UR8, UPT, UPT, UR6, 0x8, URZ ;  /* 0x0000000806087890 */ /* 0x000fce000fffe0ff */
[----:B------:R-:W-:Y:S05]  /*2e90*/  BRA.U !UP0, `(.L_x_58) ;  /* 0x00000001089c7547 */ /* 0x000fea000b800000 */
[----:B------:R-:W-:Y:S01]  /*2ea0*/  ELECT P0, URZ, PT ;  /* 0x0000000000ff782f */ /* 0x000fe20003800000 */
[----:B------:R-:W-:-:S12]  /*2eb0*/  BSSY B0, `(.L_x_58) ;  /* 0x0000025000007945 */ /* 0x000fd80003800000 */
[----:B------:R-:W-:Y:S05]  /*2ec0*/  @!P0 BRA `(.L_x_59) ;  /* 0x00000000008c8947 */ /* 0x000fea0003800000 */
[----:B------:R-:W-:-:S05]  /*2ed0*/  UMOV UR7, 0x10 ;  /* 0x0000001000077882 */ /* 0x000fca0000000000 */
[----:B------:R-:W-:Y:S04]  /*2ee0*/  DEPBAR.LE SB1, 0x36 ;  /* 0x00009d800000791a */ /* 0x000fe80000000000 */
[----:B------:R-:W1:Y:S02]  /*2ef0*/  UTCATOMSWS.2CTA.FIND_AND_SET.ALIGN UP1, UR7, UR7 ;  /* 0x00000007000775e3 */ /* 0x000e640008220800 */
[----:B-1----:R-:W-:Y:S01]  /*2f00*/  MOV R11, UR7 ;  /* 0x00000007000b7c02 */ /* 0x002fe20008000f00 */
[----:B------:R-:W-:Y:S06]  /*2f10*/  BRA.U UP1, `(.L_x_60) ;  /* 0x0000000101187547 */ /* 0x000fec000b800000 */
.L_x_61:
[----:B------:R-:W-:Y:S05]  /*2f20*/  NANOSLEEP 0x64 ;  /* 0x000000640000795d */ /* 0x000fea0003800000 */
[----:B------:R-:W-:-:S05]  /*2f30*/  UMOV UR7, 0x10 ;  /* 0x0000001000077882 */ /* 0x000fca0000000000 */
[----:B------:R-:W-:Y:S04]  /*2f40*/  DEPBAR.LE SB1, 0x36 ;  /* 0x00009d800000791a */ /* 0x000fe80000000000 */
[----:B------:R-:W1:Y:S02]  /*2f50*/  UTCATOMSWS.2CTA.FIND_AND_SET.ALIGN UP1, UR7, UR7 ;  /* 0x00000007000775e3 */ /* 0x000e640008220800 */
[----:B-1----:R-:W-:Y:S01]  /*2f60*/  MOV R11, UR7 ;  /* 0x00000007000b7c02 */ /* 0x002fe20008000f00 */
[----:B------:R-:W-:Y:S05]  /*2f70*/  BRA.U !UP1, `(.L_x_61) ;  /* 0xfffffffd09e87547 */ /* 0x000fea000b83ffff */
.L_x_60:
[----:B------:R-:W1:Y:S01]  /*2f80*/  LDS R5, [UR6+0x10] ;  /* 0x00001006ff057984 */ /* 0x000e620008000800 */
[----:B------:R-:W-:Y:S01]  /*2f90*/  IMAD.U32 R3, RZ, RZ, UR37 ;  /* 0x00000025ff037e24 */ /* 0x000fe2000f8e00ff */
[----:B------:R-:W-:-:S03]  /*2fa0*/  MOV R2, UR4 ;  /* 0x0000000400027c02 */ /* 0x000fc60008000f00 */
[----:B------:R-:W-:Y:S01]  /*2fb0*/  VIADD R3, R3, 0x130 ;  /* 0x0000013003037836 */ /* 0x000fe20000000000 */
[----:B-1----:R-:W-:-:S04]  /*2fc0*/  SHF.L.U32 R5, R5, 0x1f, RZ ;  /* 0x0000001f05057819 */ /* 0x002fc800000006ff */
[----:B------:R-:W1:Y:S02]  /*2fd0*/  SYNCS.PHASECHK.TRANS64.TRYWAIT P0, [UR6+0x8], R5 ;  /* 0x00000805ff0075a7 */ /* 0x000e640008001106 */
[----:B-1----:R-:W-:Y:S05]  /*2fe0*/  @P0 BRA `(.L_x_62) ;  /* 0x0000000000080947 */ /* 0x002fea0003800000 */
[----:B------:R-:W1:Y:S02]  /*2ff0*/  SYNCS.PHASECHK.TRANS64.TRYWAIT P0, [UR6+0x8], R5 ;  /* 0x00000805ff0075a7 */ /* 0x000e640008001106 */
[----:B-1----:R-:W-:Y:S05]  /*3000*/  @!P0 BRA `(.L_x_63) ;  /* 0x0000008c00088947 */ /* 0x002fea0003800000 */
.L_x_62:
[----:B-1----:R-:W-:Y:S01]  /*3010*/  HFMA2 R4, -RZ, RZ, 0, 5.9604644775390625e-08 ;  /* 0x00000001ff047431 */ /* 0x002fe200000001ff */
[----:B------:R-:W-:Y:S01]  /*3020*/  UPRMT UR7, UR4, 0x654, UR8 ;  /* 0x0000065404077896 */ /* 0x000fe20008000008 */
[----:B------:R-:W-:Y:S01]  /*3030*/  IMAD.MOV.U32 R6, RZ, RZ, 0xffff ;  /* 0x0000ffffff067424 */ /* 0x000fe200078e00ff */
[----:B------:R-:W-:Y:S01]  /*3040*/  PRMT R2, R2, 0x654, R3 ;  /* 0x0000065402027816 */ /* 0x000fe20000000003 */
[----:B------:R-:W-:Y:S02]  /*3050*/  IMAD.MOV.U32 R5, RZ, RZ, 0x4 ;  /* 0x00000004ff057424 */ /* 0x000fe400078e00ff */
[----:B------:R-:W-:Y:S01]  /*3060*/  IMAD.SHL.U32 R9, R11, 0x20, RZ ;  /* 0x000000200b097824 */ /* 0x000fe200078e00ff */
[----:B------:R-:W-:Y:S02]  /*3070*/  MOV R3, UR7 ;  /* 0x0000000700037c02 */ /* 0x000fe40008000f00 */
[-C--:B------:R-:W-:Y:S01]  /*3080*/  SHF.L.U32 R7, R6, R11.reuse, RZ ;  /* 0x0000000b06077219 */ /* 0x080fe200000006ff */
[----:B------:R1:W-:Y:S01]  /*3090*/  SYNCS.ARRIVE.TRANS64.RED RZ, [UR7], R5 ;  /* 0x00000005ffff79a7 */ /* 0x0003e20008000407 */
[----:B------:R-:W-:Y:S01]  /*30a0*/  SHF.L.U32 R6, R4, R11, RZ ;  /* 0x0000000b04067219 */ /* 0x000fe200000006ff */
[----:B------:R1:W-:Y:S04]  /*30b0*/  STS [UR37+0x130], R9 ;  /* 0x00013009ff007988 */ /* 0x0003e80008000825 */
[----:B------:R1:W-:Y:S04]  /*30c0*/  STAS [R2.64], R11 ;  /* 0x0000000b02007dbd */ /* 0x0003e8000c0008ff */
[----:B------:R1:W-:Y:S04]  /*30d0*/  ATOMS.OR RZ, [UR6+0x14], R7 ;  /* 0x00001407ffff798c */ /* 0x0003e8000b000006 */
[----:B------:R1:W-:Y:S04]  /*30e0*/  ATOMS.OR RZ, [UR6+0x18], R6 ;  /* 0x00001806ffff798c */ /* 0x0003e8000b000006 */
[----:B------:R1:W-:Y:S02]  /*30f0*/  ATOMS.XOR RZ, [UR6+0x10], R4 ;  /* 0x00001004ffff798c */ /* 0x0003e4000b800006 */
.L_x_59:
[----:B------:R-:W-:Y:S05]  /*3100*/  BSYNC B0 ;  /* 0x0000000000007941 */ /* 0x000fea0003800000 */
.L_x_58:
[----:B------:R-:W-:Y:S05]  /*3110*/  BRA.U UP0, `(.L_x_64) ;  /* 0x00000001006c7547 */ /* 0x000fea000b800000 */
[----:B------:R-:W-:-:S03]  /*3120*/  UMOV UR7, 0xffffffff ;  /* 0xffffffff00077882 */ /* 0x000fc60000000000 */
[----:B------:R-:W-:Y:S05]  /*3130*/  BRA.DIV UR7, `(.L_x_65) ;  /* 0x0000008a07d47947 */ /* 0x000fea000b800000 */
[----:B------:R-:W-:-:S13]  /*3140*/  ELECT P6, URZ, PT ;  /* 0x0000000000ff782f */ /* 0x000fda00038c0000 */
.L_x_164:
[----:B------:R-:W-:Y:S05]  /*3150*/  @!P6 BRA `(.L_x_64) ;  /* 0x00000000005ce947 */ /* 0x000fea0003800000 */
[----:B-1----:R-:W1:Y:S02]  /*3160*/  LDS R3, [UR6+0x10] ;  /* 0x00001006ff037984 */ /* 0x002e640008000800 */
[----:B-1----:R-:W-:-:S04]  /*3170*/  SHF.L.U32 R3, R3, 0x1f, RZ ;  /* 0x0000001f03037819 */ /* 0x002fc800000006ff */
[----:B------:R-:W1:Y:S02]  /*3180*/  SYNCS.PHASECHK.TRANS64.TRYWAIT P0, [UR6+0x8], R3 ;  /* 0x00000803ff0075a7 */ /* 0x000e640008001106 */
[----:B-1----:R-:W-:Y:S05]  /*3190*/  @P0 BRA `(.L_x_66) ;  /* 0x0000000000080947 */ /* 0x002fea0003800000 */
[----:B------:R-:W1:Y:S02]  /*31a0*/  SYNCS.PHASECHK.TRANS64.TRYWAIT P0, [UR6+0x8], R3 ;  /* 0x00000803ff0075a7 */ /* 0x000e640008001106 */
[----:B-1----:R-:W-:Y:S05]  /*31b0*/  @!P0 BRA `(.L_x_67) ;  /* 0x0000008800d48947 */ /* 0x002fea0003800000 */
.L_x_66:
[----:B------:R-:W2:Y:S01]  /*31c0*/  LDS R5, [UR37+0x130] ;  /* 0x00013025ff057984 */ /* 0x000ea20008000800 */
[----:B-1----:R-:W-:Y:S02]  /*31d0*/  HFMA2 R2, -RZ, RZ, 0, 5.9604644775390625e-08 ;  /* 0x00000001ff027431 */ /* 0x002fe400000001ff */
[----:B------:R-:W-:Y:S01]  /*31e0*/  IMAD.MOV.U32 R3, RZ, RZ, 0xffff ;  /* 0x0000ffffff037424 */ /* 0x000fe200078e00ff */
[----:B------:R-:W-:Y:S01]  /*31f0*/  UPRMT UR7, UR4, 0x654, UR8 ;  /* 0x0000065404077896 */ /* 0x000fe20008000008 */
[----:B--2---:R-:W-:-:S03]  /*3200*/  IMAD.SHL.U32 R4, R5, 0x20, RZ ;  /* 0x0000002005047824 */ /* 0x004fc600078e00ff */
[-C--:B------:R-:W-:Y:S02]  /*3210*/  SHF.L.U32 R3, R3, R5.reuse, RZ ;  /* 0x0000000503037219 */ /* 0x080fe400000006ff */
[----:B------:R-:W-:Y:S01]  /*3220*/  SHF.L.U32 R5, R2, R5, RZ ;  /* 0x0000000502057219 */ /* 0x000fe200000006ff */
[----:B------:R2:W-:Y:S04]  /*3230*/  STS [UR37+0x130], R4 ;  /* 0x00013004ff007988 */ /* 0x0005e80008000825 */
[----:B------:R2:W-:Y:S04]  /*3240*/  ATOMS.OR RZ, [UR6+0x14], R3 ;  /* 0x00001403ffff798c */ /* 0x0005e8000b000006 */
[----:B------:R2:W-:Y:S01]  /*3250*/  ATOMS.OR RZ, [UR6+0x18], R5 ;  /* 0x00001805ffff798c */ /* 0x0005e2000b000006 */
[----:B------:R-:W-:Y:S03]  /*3260*/  SYNCS.ARRIVE.TRANS64.RED.A1T0 RZ, [UR7], RZ ;  /* 0x000000ffffff79a7 */ /* 0x000fe60008100407 */
[----:B------:R2:W-:Y:S01]  /*3270*/  ATOMS.XOR RZ, [UR6+0x10], R2 ;  /* 0x00001002ffff798c */ /* 0x0005e2000b800006 */
[----:B------:R-:W-:Y:S05]  /*3280*/  BRA `(.L_x_64) ;  /* 0x0000000000107947 */ /* 0x000fea0003800000 */
.L_x_57:
[----:B------:R-:W-:-:S05]  /*3290*/  MOV R2, 0xffffffff ;  /* 0xffffffff00027802 */ /* 0x000fca0000000f00 */
[----:B------:R1:W-:Y:S02]  /*32a0*/  STS [UR37+0x130], R2 ;  /* 0x00013002ff007988 */ /* 0x0003e40008000825 */
[----:B-1----:R-:W-:Y:S02]  /*32b0*/  MOV R2, 0x32d0 ;  /* 0x000032d000027802 */ /* 0x002fe40000000f00 */
[----:B-----5:R-:W-:Y:S05]  /*32c0*/  CALL.REL.NOINC `($__internal_1_$__cuda_sm10x_tcgen05_guardrail_trap_phase_invalid_during_alloc) ;  /* 0x0000009000747944 */ /* 0x020fea0003c00000 */
.L_x_64:
[----:B------:R-:W-:Y:S05]  /*32d0*/  WARPSYNC.ALL ;  /* 0x0000000000007948 */ /* 0x000fea0003800000 */
[----:B------:R-:W3:Y:S01]  /*32e0*/  S2UR UR7, SR_CgaCtaId ;  /* 0x00000000000779c3 */ /* 0x000ee20000008800 */
[----:B------:R-:W-:Y:S01]  /*32f0*/  UMOV UR6, 0x400 ;  /* 0x0000040000067882 */ /* 0x000fe20000000000 */
[----:B------:R-:W-:-:S06]  /*3300*/  NOP ;  /* 0x0000000000007918 */ /* 0x000fcc0000000000 */
[----:B------:R-:W-:Y:S06]  /*3310*/  BAR.ARV 0x6, 0xa0 ;  /* 0x0182800000007b1d */ /* 0x000fec0000002000 */
[----:B------:R-:W4:Y:S01]  /*3320*/  LDCU UR8, c[0x0][0x38c] ;  /* 0x00007180ff0877ac */ /* 0x000f220008000800 */
[----:B------:R-:W-:Y:S01]  /*3330*/  LOP3.LUT R0, R0, 0xffff, RZ, 0xc0, !PT ;  /* 0x0000ffff00007812 */ /* 0x000fe200078ec0ff */
[----:B-1----:R-:W-:Y:S01]  /*3340*/  IMAD.MOV.U32 R9, RZ, RZ, 0x1 ;  /* 0x00000001ff097424 */ /* 0x002fe200078e00ff */
[----:B------:R-:W-:Y:S01]  /*3350*/  LOP3.LUT R8, R8, 0xffff, RZ, 0xc0, !PT ;  /* 0x0000ffff08087812 */ /* 0x000fe200078ec0ff */
[----:B------:R-:W-:Y:S01]  /*3360*/  UMOV UR19, URZ ;  /* 0x000000ff00137c82 */ /* 0x000fe20008000000 */
[----:B------:R-:W-:Y:S01]  /*3370*/  R2UR UR11, R0 ;  /* 0x00000000000b72ca */ /* 0x000fe200000e0000 */
[----:B------:R-:W-:Y:S01]  /*3380*/  UMOV UR18, URZ ;  /* 0x000000ff00127c82 */ /* 0x000fe20008000000 */
[----:B------:R-:W-:Y:S01]  /*3390*/  R2UR UR12, R8 ;  /* 0x00000000080c72ca */ /* 0x000fe200000e0000 */
[----:B------:R-:W-:Y:S01]  /*33a0*/  IMAD.MOV.U32 R8, RZ, RZ, RZ ;  /* 0x000000ffff087224 */ /* 0x000fe200078e00ff */
[----:B------:R-:W-:Y:S01]  /*33b0*/  UMOV UR17, URZ ;  /* 0x000000ff00117c82 */ /* 0x000fe20008000000 */
[----:B---3--:R-:W-:-:S02]  /*33c0*/  ULEA UR7, UR7, UR6, 0x18 ;  /* 0x0000000607077291 */ /* 0x008fc4000f8ec0ff */
[----:B------:R-:W-:Y:S02]  /*33d0*/  UISETP.NE.AND UP2, UPT, UR5, URZ, UPT ;  /* 0x000000ff0500728c */ /* 0x000fe4000bf45270 */
[----:B------:R-:W-:Y:S02]  /*33e0*/  UIADD3 UR13, UPT, UPT, UR7, 0xc400, URZ ;  /* 0x0000c400070d7890 */ /* 0x000fe4000fffe0ff */
[----:B------:R-:W-:Y:S02]  /*33f0*/  UIADD3 UR14, UPT, UPT, UR7, 0x20400, URZ ;  /* 0x00020400070e7890 */ /* 0x000fe4000fffe0ff */
[----:B----4-:R-:W-:Y:S01]  /*3400*/  UIADD3 UR8, UPT, UPT, UR8, 0x7f, URZ ;  /* 0x0000007f08087890 */ /* 0x010fe2000fffe0ff */
[----:B--2---:R-:W1:Y:S01]  /*3410*/  LDS R2, [UR7+0x130] ;  /* 0x00013007ff027984 */ /* 0x004e620008000800 */
[----:B------:R-:W-:Y:S02]  /*3420*/  USHF.R.U32.HI UR13, URZ, 0x4, UR13 ;  /* 0x00000004ff0d7899 */ /* 0x000fe4000801160d */
[----:B------:R-:W-:-:S02]  /*3430*/  USHF.R.S32.HI UR6, URZ, 0x1f, UR8 ;  /* 0x0000001fff067899 */ /* 0x000fc40008011408 */
[----:B------:R-:W-:Y:S02]  /*3440*/  USHF.R.U32.HI UR14, URZ, 0x4, UR14 ;  /* 0x00000004ff0e7899 */ /* 0x000fe4000801160e */
[----:B------:R-:W-:Y:S02]  /*3450*/  ULEA.HI UR6, UR6, UR8, URZ, 0x7 ;  /* 0x0000000806067291 */ /* 0x000fe4000f8f38ff */
[----:B------:R-:W-:Y:S02]  /*3460*/  ULOP3.LUT UR13, UR13, 0x3fff, URZ, 0xc0, !UPT ;  /* 0x00003fff0d0d7892 */ /* 0x000fe4000f8ec0ff */
[----:B------:R-:W-:Y:S02]  /*3470*/  USHF.R.S32.HI UR6, URZ, 0x7, UR6 ;  /* 0x00000007ff067899 */ /* 0x000fe40008011406 */
[----:B------:R-:W-:Y:S02]  /*3480*/  ULOP3.LUT UR14, UR14, 0x3fff, URZ, 0xc0, !UPT ;  /* 0x00003fff0e0e7892 */ /* 0x000fe4000f8ec0ff */
[----:B------:R-:W-:Y:S01]  /*3490*/  UISETP.LT.AND UP0, UPT, UR6, 0x1, UPT ;  /* 0x000000010600788c */ /* 0x000fe2000bf01270 */
[----:B------:R-:W-:Y:S01]  /*34a0*/  UMOV UR28, 0x0 ;  /* 0x00000000001c7882 */ /* 0x000fe20000000000 */
[----:B------:R-:W-:Y:S01]  /*34b0*/  UMOV UR29, 0x10400490 ;  /* 0x10400490001d7882 */ /* 0x000fe20000000000 */
[----:B------:R-:W-:-:S02]  /*34c0*/  ULOP3.LUT UR13, UR13, 0x10000, URZ, 0xfc, !UPT ;  /* 0x000100000d0d7892 */ /* 0x000fc4000f8efcff */
[----:B------:R-:W-:Y:S02]  /*34d0*/  ULOP3.LUT UR14, UR14, 0x10000, URZ, 0xfc, !UPT ;  /* 0x000100000e0e7892 */ /* 0x000fe4000f8efcff */
[----:B------:R-:W-:Y:S01]  /*34e0*/  USEL UR20, UR6, 0x1, !UP0 ;  /* 0x0000000106147887 */ /* 0x000fe2000c000000 */
[----:B------:R-:W-:Y:S01]  /*34f0*/  UMOV UR26, 0x0 ;  /* 0x00000000001a7882 */ /* 0x000fe20000000000 */
[----:B------:R-:W-:Y:S01]  /*3500*/  UMOV UR27, 0x10400490 ;  /* 0x10400490001b7882 */ /* 0x000fe20000000000 */
[----:B------:R-:W-:Y:S01]  /*3510*/  UMOV UR24, 0x0 ;  /* 0x0000000000187882 */ /* 0x000fe20000000000 */
[----:B------:R-:W-:Y:S01]  /*3520*/  UMOV UR25, 0x10400490 ;  /* 0x1040049000197882 */ /* 0x000fe20000000000 */
[----:B------:R-:W-:Y:S01]  /*3530*/  UMOV UR22, 0x0 ;  /* 0x0000000000167882 */ /* 0x000fe20000000000 */
[----:B------:R-:W-:Y:S01]  /*3540*/  UMOV UR23, 0x10400490 ;  /* 0x1040049000177882 */ /* 0x000fe20000000000 */
[----:B-1----:R-:W-:Y:S02]  /*3550*/  R2UR UR21, R2 ;  /* 0x00000000021572ca */ /* 0x002fe400000e0000 */
[----:B------:R-:W-:-:S13]  /*3560*/  CS2R R2, SRZ ;  /* 0x0000000000027805 */ /* 0x000fda000001ff00 */
.L_x_75:
[C---:B------:R-:W-:Y:S02]  /*3570*/  LEA R0, R8.reuse, UR7, 0x3 ;  /* 0x0000000708007c11 */ /* 0x040fe4000f8e18ff */
[----:B------:R-:W-:Y:S02]  /*3580*/  SHF.L.U32 R5, R3, 0x1f, RZ ;  /* 0x0000001f03057819 */ /* 0x000fe400000006ff */
[----:B------:R-:W-:Y:S02]  /*3590*/  LEA R4, R8, UR7, 0x4 ;  /* 0x0000000708047c11 */ /* 0x000fe4000f8e20ff */
[----:B------:R-:W1:Y:S02]  /*35a0*/  SYNCS.PHASECHK.TRANS64.TRYWAIT P0, [R0+URZ+0xa0], R5 ;  /* 0x0000a005000075a7 */ /* 0x000e6400080011ff */
[----:B-1-34-:R-:W-:Y:S05]  /*35b0*/  @!P0 BRA `(.L_x_68) ;  /* 0x0000008400ec8947 */ /* 0x01afea0003800000 */
.L_x_165:
[----:B-1----:R-:W1:Y:S01]  /*35c0*/  LDS.128 R4, [R4+0x110] ;  /* 0x0001100004047984 */ /* 0x002e620000000c00 */
[----:B------:R-:W-:Y:S02]  /*35d0*/  VIADD R0, R0, 0xb0 ;  /* 0x000000b000007836 */ /* 0x000fe40000000000 */
[----:B------:R-:W-:Y:S01]  /*35e0*/  VIADD R8, R8, 0x1 ;  /* 0x0000000108087836 */ /* 0x000fe20000000000 */
[----:B------:R-:W-:Y:S01]  /*35f0*/  @!PT LDS RZ, [RZ] ;  /* 0x00000000fffff984 */ /* 0x000fe20000000800 */
[----:B------:R-:W-:Y:S01]  /*3600*/  @!PT LDS RZ, [RZ] ;  /* 0x00000000fffff984 */ /* 0x000fe20000000800 */
[----:B------:R-:W-:Y:S01]  /*3610*/  @!PT LDS RZ, [RZ] ;  /* 0x00000000fffff984 */ /* 0x000fe20000000800 */
[----:B------:R-:W-:Y:S01]  /*3620*/  @!PT LDS RZ, [RZ] ;  /* 0x00000000fffff984 */ /* 0x000fe20000000800 */
[----:B------:R2:W-:Y:S06]  /*3630*/  MEMBAR.ALL.CTA ;  /* 0x0000000000007992 */ /* 0x0005ec0000008000 */
[----:B--2---:R-:W2:Y:S01]  /*3640*/  FENCE.VIEW.ASYNC.S ;  /* 0x00000000000073c6 */ /* 0x004ea20000000000 */
[----:B------:R-:W-:-:S04]  /*3650*/  PRMT R0, RZ, 0x654, R0 ;  /* 0x00000654ff007816 */ /* 0x000fc80000000000 */
[----:B--2---:R2:W-:Y:S01]  /*3660*/  SYNCS.ARRIVE.TRANS64.RED.A1T0 RZ, [R0+URZ], RZ ;  /* 0x000000ff00ff79a7 */ /* 0x0045e200081004ff */
[----:B-1----:R-:W-:Y:S01]  /*3670*/  LOP3.LUT P1, RZ, R6, 0x1, RZ, 0xc0, !PT ;  /* 0x0000000106ff7812 */ /* 0x002fe2000782c0ff */
[----:B--2---:R-:W-:-:S12]  /*3680*/  BRA.U UP2, `(.L_x_69) ;  /* 0x0000000502087547 */ /* 0x004fd8000b800000 */
[----:B------:R-:W1:Y:S01]  /*3690*/  LDCU UR8, c[0x0][0x38c] ;  /* 0x00007180ff0877ac */ /* 0x000e620008000800 */
[----:B------:R-:W-:Y:S02]  /*36a0*/  PLOP3.LUT P2, PT, PT, PT, PT, 0x80, 0x8 ;  /* 0x000000000008781c */ /* 0x000fe40003f4f070 */
[----:B------:R-:W-:Y:S01]  /*36b0*/  SHF.L.U32 R5, R9, 0x1f, RZ ;  /* 0x0000001f09057819 */ /* 0x000fe200000006ff */
[----:B------:R-:W-:Y:S02]  /*36c0*/  ULEA UR9, UR19, UR7, 0x3 ;  /* 0x0000000713097291 */ /* 0x000fe4000f8e18ff */
[----:B------:R-:W-:Y:S02]  /*36d0*/  ULEA UR10, UR19, UR21, 0x8 ;  /* 0x00000015130a7291 */ /* 0x000fe4000f8e40ff */
[----:B-1----:R-:W-:-:S06]  /*36e0*/  UISETP.GE.AND UP0, UPT, UR8, 0x1, UPT ;  /* 0x000000010800788c */ /* 0x002fcc000bf06270 */
[----:B------:R-:W-:-:S05]  /*36f0*/  PLOP3.LUT P0, PT, PT, PT, UP0, 0x80, 0x8 ;  /* 0x000000000008781c */ /* 0x000fca0003f0f008 */
[----:B------:R-:W-:-:S08]  /*3700*/  @UP0 ULEA UR8, UR18, UR7, 0x3 ;  /* 0x0000000712080291 */ /* 0x000fd0000f8e18ff */
[----:B------:R-:W-:-:S04]  /*3710*/  @P0 SHF.L.U32 R0, R2, 0x1f, RZ ;  /* 0x0000001f02000819 */ /* 0x000fc800000006ff */
[----:B------:R1:W2:Y:S01]  /*3720*/  @P0 SYNCS.PHASECHK.TRANS64.TRYWAIT P2, [UR8], R0 ;  /* 0x00000000ff0005a7 */ /* 0x0002a20008041108 */
[----:B------:R-:W3:Y:S02]  /*3730*/  SYNCS.PHASECHK.TRANS64.TRYWAIT P0, [UR9+0xd0], R5 ;  /* 0x0000d005ff0075a7 */ /* 0x000ee40008001109 */
[----:B-123--:R-:W-:Y:S05]  /*3740*/  @!P0 BRA `(.L_x_70) ;  /* 0x00000084009c8947 */ /* 0x00efea0003800000 */
.L_x_167:
[----:B------:R-:W-:Y:S01]  /*3750*/  UMOV UR16, UR17 ;  /* 0x0000001100107c82 */ /* 0x000fe20008000000 */
[----:B------:R-:W-:Y:S05]  /*3760*/  BRA.U !UP0, `(.L_x_71) ;  /* 0x0000000108c07547 */ /* 0x000fea000b800000 */
[----:B------:R-:W-:Y:S02]  /*3770*/  UIADD3 UR16, UPT, UPT, UR20, UR17, URZ ;  /* 0x0000001114107290 */ /* 0x000fe4000fffe0ff */
[----:B------:R-:W-:Y:S01]  /*3780*/  UPLOP3.LUT UP3, UPT, UPT, UPT, UPT, 0x40, 0x4 ;  /* 0x000000000004789c */ /* 0x000fe20003f6e870 */
[----:B------:R-:W-:Y:S01]  /*3790*/  UMOV UR15, UR6 ;  /* 0x00000006000f7c82 */ /* 0x000fe20008000000 */
[----:B------:R-:W-:-:S09]  /*37a0*/  UMOV UR46, UR18 ;  /* 0x00000012002e7c82 */ /* 0x000fd20008000000 */
.L_x_74:
[----:B--2---:R-:W-:Y:S01]  /*37b0*/  ULEA UR8, UR46, UR7, 0x3 ;  /* 0x000000072e087291 */ /* 0x004fe2000f8e18ff */
[----:B---3--:R-:W-:Y:S11]  /*37c0*/  @P2 BRA `(.L_x_72) ;  /* 0x00000000000c2947 */ /* 0x008ff60003800000 */
[----:B-1----:R-:W-:Y:S04]  /*37d0*/  SHF.L.U32 R5, R2, 0x1f, RZ ;  /* 0x0000001f02057819 */ /* 0x002fe800000006ff */
[----:B------:R-:W1:Y:S02]  /*37e0*/  SYNCS.PHASECHK.TRANS64.TRYWAIT P0, [UR8], R5 ;  /* 0x00000005ff0075a7 */ /* 0x000e640008001108 */
[----:B-1----:R-:W-:Y:S05]  /*37f0*/  @!P0 BRA `(.L_x_73) ;  /* 0x0000008400888947 */ /* 0x002fea0003800000 */
.L_x_72:
[----:B------:R-:W-:Y:S01]  /*3800*/  UISETP.NE.AND UP0, UPT, UR15, 0x1, UPT ;  /* 0x000000010f00788c */ /* 0x000fe2000bf05270 */
[----:B------:R-:W-:Y:S01]  /*3810*/  PLOP3.LUT P2, PT, PT, PT, PT, 0x80, 0x8 ;  /* 0x000000000008781c */ /* 0x000fe20003f4f070 */
[----:B------:R-:W-:Y:S02]  /*3820*/  UIADD3 UR18, UPT, UPT, UR46, 0x1, URZ ;  /* 0x000000012e127890 */ /* 0x000fe4000fffe0ff */
[----:B------:R-:W-:Y:S02]  /*3830*/  ULEA UR32, UR46, UR14, 0xa ;  /* 0x0000000e2e207291 */ /* 0x000fe4000f8e50ff */
[----:B------:R-:W-:Y:S01]  /*3840*/  UISETP.NE.AND UP1, UPT, UR18, 0x5, UPT ;  /* 0x000000051200788c */ /* 0x000fe2000bf25270 */
[----:B------:R-:W-:Y:S01]  /*3850*/  PLOP3.LUT P0, PT, PT, PT, UP0, 0x80, 0x8 ;  /* 0x000000000008781c */ /* 0x000fe20003f0f008 */
[----:B------:R-:W-:Y:S02]  /*3860*/  UIADD3 UR44, UPT, UPT, UR32, 0x2, URZ ;  /* 0x00000002202c7890 */ /* 0x000fe4000fffe0ff */
[----:B------:R-:W-:Y:S02]  /*3870*/  USEL UR31, URZ, 0x1, UP1 ;  /* 0x00000001ff1f7887 */ /* 0x000fe40008800000 */
[----:B------:R-:W-:Y:S02]  /*3880*/  USEL UR18, UR18, URZ, UP1 ;  /* 0x000000ff12127287 */ /* 0x000fe40008800000 */
[----:B------:R-:W-:Y:S02]  /*3890*/  UIADD3 UR40, UPT, UPT, UR32, 0x4, URZ ;  /* 0x0000000420287890 */ /* 0x000fe4000fffe0ff */
[----:B------:R-:W-:Y:S01]  /*38a0*/  @UP0 ULEA UR30, UR18, UR7, 0x3 ;  /* 0x00000007121e0291 */ /* 0x000fe2000f8e18ff */
[----:B------:R-:W-:Y:S01]  /*38b0*/  LOP3.LUT R2, R2, UR31, RZ, 0x3c, !PT ;  /* 0x0000001f02027c12 */ /* 0x000fe2000f8e3cff */
[----:B------:R-:W-:Y:S02]  /*38c0*/  UIADD3 UR36, UPT, UPT, UR32, 0x6, URZ ;  /* 0x0000000620247890 */ /* 0x000fe4000fffe0ff */
[----:B------:R-:W-:Y:S01]  /*38d0*/  UIADD3 UR8, UPT, UPT, UR8, 0x28, URZ ;  /* 0x0000002808087890 */ /* 0x000fe2000fffe0ff */
[----:B-1----:R-:W-:Y:S01]  /*38e0*/  @P0 SHF.L.U32 R0, R2, 0x1f, RZ ;  /* 0x0000001f02000819 */ /* 0x002fe200000006ff */
[----:B------:R-:W-:Y:S02]  /*38f0*/  UIADD3 UR17, UPT, UPT, UR17, 0x1, URZ ;  /* 0x0000000111117890 */ /* 0x000fe4000fffe0ff */
[----:B------:R-:W-:Y:S01]  /*3900*/  UIADD3 UR15, UPT, UPT, UR15, -0x1, URZ ;  /* 0xffffffff0f0f7890 */ /* 0x000fe2000fffe0ff */
[----:B------:R2:W3:Y:S01]  /*3910*/  @P0 SYNCS.PHASECHK.TRANS64.TRYWAIT P2, [UR30], R0 ;  /* 0x00000000ff0005a7 */ /* 0x0004e2000804111e */
[----:B------:R-:W-:Y:S02]  /*3920*/  ULEA UR30, UR46, UR13, 0xa ;  /* 0x0000000d2e1e7291 */ /* 0x000fe4000f8e50ff */
[----:B------:R-:W-:Y:S02]  /*3930*/  UISETP.NE.AND UP0, UPT, UR17, UR16, UPT ;  /* 0x000000101100728c */ /* 0x000fe4000bf05270 */
[----:B------:R-:W-:Y:S02]  /*3940*/  UIADD3 UR42, UPT, UPT, UR30, 0x2, URZ ;  /* 0x000000021e2a7890 */ /* 0x000fe4000fffe0ff */
[----:B------:R-:W-:Y:S02]  /*3950*/  UIADD3 UR38, UPT, UPT, UR30, 0x4, URZ ;  /* 0x000000041e267890 */ /* 0x000fe4000fffe0ff */
[----:B------:R-:W-:Y:S01]  /*3960*/  UIADD3 UR34, UPT, UPT, UR30, 0x6, URZ ;  /* 0x000000061e227890 */ /* 0x000fe2000fffe0ff */
[----:B------:R-:W-:Y:S01]  /*3970*/  UMOV UR33, 0x40004040 ;  /* 0x4000404000217882 */ /* 0x000fe20000000000 */
[----:B------:R-:W-:Y:S01]  /*3980*/  UMOV UR31, 0x40004040 ;  /* 0x40004040001f7882 */ /* 0x000fe20000000000 */
[----:B------:R-:W-:Y:S01]  /*3990*/  UMOV UR45, 0x40004040 ;  /* 0x40004040002d7882 */ /* 0x000fe20000000000 */
[----:B------:R2:W-:Y:S01]  /*39a0*/  UTCQMMA.2CTA gdesc[UR30], gdesc[UR32], tmem[UR10], tmem[UR28], idesc[UR29], UP3 ;  /* 0x00ff1c201e0075ea */ /* 0x0005e20009a0030a */
[----:B------:R-:W-:Y:S01]  /*39b0*/  UPLOP3.LUT UP3, UPT, UPT, UPT, UPT, 0x80, 0x8 ;  /* 0x000000000008789c */ /* 0x000fe20003f6f070 */
[----:B------:R-:W-:Y:S01]  /*39c0*/  UMOV UR43, 0x40004040 ;  /* 0x40004040002b7882 */ /* 0x000fe20000000000 */
[----:B------:R-:W-:Y:S01]  /*39d0*/  UMOV UR41, 0x40004040 ;  /* 0x4000404000297882 */ /* 0x000fe20000000000 */
[----:B------:R2:W-:Y:S01]  /*39e0*/  UTCQMMA.2CTA gdesc[UR42], gdesc[UR44], tmem[UR10], tmem[UR26], idesc[UR27], UPT ;  /* 0x00ff1a2c2a0075ea */ /* 0x0005e2000ba0030a */
[----:B------:R-:W-:Y:S01]  /*39f0*/  UMOV UR39, 0x40004040 ;  /* 0x4000404000277882 */ /* 0x000fe20000000000 */
[----:B------:R-:W-:Y:S01]  /*3a00*/  UMOV UR37, 0x40004040 ;  /* 0x4000404000257882 */ /* 0x000fe20000000000 */
[----:B------:R-:W-:Y:S01]  /*3a10*/  UMOV UR35, 0x40004040 ;  /* 0x4000404000237882 */ /* 0x000fe20000000000 */
[----:B------:R2:W-:Y:S01]  /*3a20*/  UTCQMMA.2CTA gdesc[UR38], gdesc[UR40], tmem[UR10], tmem[UR24], idesc[UR25], UPT ;  /* 0x00ff1828260075ea */ /* 0x0005e2000ba0030a */
[----:B------:R2:W-:Y:S01]  /*3a30*/  UTCQMMA.2CTA gdesc[UR34], gdesc[UR36], tmem[UR10], tmem[UR22], idesc[UR23], UPT ;  /* 0x00ff1624220075ea */ /* 0x0005e2000ba0030a */
[----:B------:R2:W-:Y:S01]  /*3a40*/  UTCBAR.2CTA.MULTICAST [UR8], URZ, UR12 ;  /* 0x000000ff080073e9 */ /* 0x0005e2000820080c */
[----:B------:R-:W-:Y:S01]  /*3a50*/  UMOV UR46, UR18 ;  /* 0x00000012002e7c82 */ /* 0x000fe20008000000 */
[----:B------:R-:W-:Y:S05]  /*3a60*/  BRA.U UP0, `(.L_x_74) ;  /* 0xfffffffd00507547 */ /* 0x000fea000b83ffff */
.L_x_71:
[----:B------:R-:W-:Y:S01]  /*3a70*/  UIADD3 UR9, UPT, UPT, UR9, 0xc0, URZ ;  /* 0x000000c009097890 */ /* 0x000fe2000fffe0ff */
[----:B------:R-:W-:-:S08]  /*3a80*/  UMOV UR17, UR16 ;  /* 0x0000001000117c82 */ /* 0x000fd00008000000 */
[----:B------:R4:W-:Y:S01]  /*3a90*/  UTCBAR.2CTA.MULTICAST [UR9], URZ, UR11 ;  /* 0x000000ff090073e9 */ /* 0x0009e2000820080b */
[----:B------:R-:W-:Y:S02]  /*3aa0*/  NOP ;  /* 0x0000000000007918 */ /* 0x000fe40000000000 */
.L_x_69:
[----:B------:R-:W-:Y:S01]  /*3ab0*/  UIADD3 UR19, UPT, UPT, UR19, 0x1, URZ ;  /* 0x0000000113137890 */ /* 0x000fe2000fffe0ff */
[----:B------:R-:W-:-:S03]  /*3ac0*/  ISETP.NE.AND P0, PT, R8, 0x2, PT ;  /* 0x000000020800780c */ /* 0x000fc60003f05270 */
[----:B------:R-:W-:Y:S01]  /*3ad0*/  UISETP.NE.AND UP0, UPT, UR19, 0x2, UPT ;  /* 0x000000021300788c */ /* 0x000fe2000bf05270 */
[----:B-12---:R-:W-:Y:S02]  /*3ae0*/  SEL R0, RZ, 0x1, P0 ;  /* 0x00000001ff007807 */ /* 0x006fe40000000000 */
[----:B------:R-:W-:Y:S01]  /*3af0*/  SEL R8, R8, RZ, P0 ;  /* 0x000000ff08087207 */ /* 0x000fe20000000000 */
[----:B------:R-:W-:Y:S01]  /*3b00*/  USEL UR8, URZ, 0x1, UP0 ;  /* 0x00000001ff087887 */ /* 0x000fe20008000000 */
[----:B------:R-:W-:Y:S01]  /*3b10*/  LOP3.LUT R3, R3, R0, RZ, 0x3c, !PT ;  /* 0x0000000003037212 */ /* 0x000fe200078e3cff */
[----:B------:R-:W-:-:S04]  /*3b20*/  USEL UR19, UR19, URZ, UP0 ;  /* 0x000000ff13137287 */ /* 0x000fc80008000000 */
[----:B------:R-:W-:Y:S01]  /*3b30*/  LOP3.LUT R9, R9, UR8, RZ, 0x3c, !PT ;  /* 0x0000000809097c12 */ /* 0x000fe2000f8e3cff */
[----:B------:R-:W-:Y:S07]  /*3b40*/  @P1 BRA `(.L_x_75) ;  /* 0xfffffff800881947 */ /* 0x000fee000383ffff */
[----:B------:R-:W1:Y:S01]  /*3b50*/  S2UR UR6, SR_CgaCtaId ;  /* 0x00000000000679c3 */ /* 0x000e620000008800 */
[----:B------:R-:W-:Y:S01]  /*3b60*/  ELECT P0, URZ, PT ;  /* 0x0000000000ff782f */ /* 0x000fe20003800000 */
[----:B------:R-:W-:Y:S01]  /*3b70*/  HFMA2 R0, -RZ, RZ, 0, 5.9604644775390625e-08 ;  /* 0x00000001ff007431 */ /* 0x000fe200000001ff */
[----:B------:R-:W-:-:S05]  /*3b80*/  UMOV UR8, 0x40 ;  /* 0x0000004000087882 */ /* 0x000fca0000000000 */
[----:B------:R-:W-:Y:S01]  /*3b90*/  UVIRTCOUNT.DEALLOC.SMPOOL 0x80 ;  /* 0x000000800000784c */ /* 0x000fe20000000000 */
[----:B------:R-:W-:Y:S02]  /*3ba0*/  UISETP.NE.AND UP0, UPT, UR5, URZ, UPT ;  /* 0x000000ff0500728c */ /* 0x000fe4000bf05270 */
[----:B-1----:R-:W-:-:S09]  /*3bb0*/  ULEA UR6, UR6, UR8, 0x18 ;  /* 0x0000000806067291 */ /* 0x002fd2000f8ec0ff */
[----:B------:R1:W-:Y:S01]  /*3bc0*/  @P0 STS.U8 [UR6+0x1c], R0 ;  /* 0x00001c00ff000988 */ /* 0x0003e20008000006 */
[----:B------:R-:W-:Y:S05]  /*3bd0*/  BRA.U UP0, `(.L_x_76) ;  /* 0x0000000100587547 */ /* 0x000fea000b800000 */
[----:B------:R-:W-:Y:S01]  /*3be0*/  UIADD3 UR8, UPT, UPT, UR7, 0xd0, URZ ;  /* 0x000000d007087890 */ /* 0x000fe2000fffe0ff */
[----:B------:R-:W-:-:S03]  /*3bf0*/  SHF.L.U32 R3, R9, 0x1f, RZ ;  /* 0x0000001f09037819 */ /* 0x000fc600000006ff */
[----:B------:R-:W-:-:S09]  /*3c00*/  ULEA UR5, UR19, UR8, 0x3 ;  /* 0x0000000813057291 */ /* 0x000fd2000f8e18ff */
[----:B------:R-:W2:Y:S02]  /*3c10*/  SYNCS.PHASECHK.TRANS64.TRYWAIT P0, [UR5], R3 ;  /* 0x00000003ff0075a7 */ /* 0x000ea40008001105 */
[----:B--2---:R-:W-:Y:S05]  /*3c20*/  @!P0 BRA `(.L_x_77) ;  /* 0x0000008000948947 */ /* 0x004fea0003800000 */
.L_x_170:
[----:B----4-:R-:W-:-:S04]  /*3c30*/  UIADD3 UR9, UPT, UPT, UR19, 0x1, URZ ;  /* 0x0000000113097890 */ /* 0x010fc8000fffe0ff */
[----:B------:R-:W-:-:S04]  /*3c40*/  UISETP.NE.AND UP1, UPT, UR9, 0x2, UPT ;  /* 0x000000020900788c */ /* 0x000fc8000bf25270 */
[----:B------:R-:W-:Y:S02]  /*3c50*/  USEL UR5, URZ, 0x1, UP1 ;  /* 0x00000001ff057887 */ /* 0x000fe40008800000 */
[----:B------:R-:W-:-:S04]  /*3c60*/  USEL UR9, UR9, URZ, UP1 ;  /* 0x000000ff09097287 */ /* 0x000fc80008800000 */
[----:B------:R-:W-:Y:S01]  /*3c70*/  ULEA UR9, UR9, UR8, 0x3 ;  /* 0x0000000809097291 */ /* 0x000fe2000f8e18ff */
[----:B-1----:R-:W-:-:S04]  /*3c80*/  LOP3.LUT R3, R9, UR5, RZ, 0x3c, !PT ;  /* 0x0000000509037c12 */ /* 0x002fc8000f8e3cff */
[----:B------:R-:W-:Y:S01]  /*3c90*/  SHF.L.U32 R3, R3, 0x1f, RZ ;  /* 0x0000001f03037819 */ /* 0x000fe200000006ff */
[----:B------:R-:W-:-:S04]  /*3ca0*/  IMAD.U32 R0, RZ, RZ, UR9 ;  /* 0x00000009ff007e24 */ /* 0x000fc8000f8e00ff */
[----:B------:R1:W2:Y:S03]  /*3cb0*/  SYNCS.PHASECHK.TRANS64.TRYWAIT P0, [R0+URZ], R3 ;  /* 0x00000003000075a7 */ /* 0x0002a600080011ff */
[----:B--2---:R-:W-:Y:S05]  /*3cc0*/  @!P0 NANOSLEEP.SYNCS 0x989680 ;  /* 0x009896800000895d */ /* 0x004fea0003900000 */
[----:B------:R-:W2:Y:S02]  /*3cd0*/  @!P0 SYNCS.PHASECHK.TRANS64 P0, [R0+URZ], R3 ;  /* 0x00000003000085a7 */ /* 0x000ea400080010ff */
[----:B--2---:R-:W-:Y:S05]  /*3ce0*/  @P0 BRA `(.L_x_78) ;  /* 0x0000000000200947 */ /* 0x004fea0003800000 */
.L_x_79:
[----:B--2---:R2:W4:Y:S02]  /*3cf0*/  SYNCS.PHASECHK.TRANS64.TRYWAIT P0, [R0+URZ], R3 ;  /* 0x00000003000075a7 */ /* 0x00452400080011ff */
[----:B----4-:R-:W-:Y:S05]  /*3d00*/  @!P0 NANOSLEEP.SYNCS 0x989680 ;  /* 0x009896800000895d */ /* 0x010fea0003900000 */
[----:B------:R-:W4:Y:S02]  /*3d10*/  @!P0 SYNCS.PHASECHK.TRANS64 P0, [R0+URZ], R3 ;  /* 0x00000003000085a7 */ /* 0x000f2400080010ff */
[----:B----4-:R-:W-:Y:S05]  /*3d20*/  @!P0 BRA `(.L_x_79) ;  /* 0xfffffffc00f08947 */ /* 0x010fea000383ffff */
[----:B------:R-:W-:Y:S05]  /*3d30*/  BRA `(.L_x_78) ;  /* 0x00000000000c7947 */ /* 0x000fea0003800000 */
.L_x_76:
[----:B------:R-:W-:-:S04]  /*3d40*/  UIADD3 UR5, UPT, UPT, UR7, 0x100, URZ ;  /* 0x0000010007057890 */ /* 0x000fc8000fffe0ff */
[----:B------:R-:W-:-:S09]  /*3d50*/  UPRMT UR5, UR4, 0x654, UR5 ;  /* 0x0000065404057896 */ /* 0x000fd20008000005 */
[----:B------:R-:W-:Y:S03]  /*3d60*/  SYNCS.ARRIVE.TRANS64.RED.A1T0 RZ, [UR5], RZ ;  /* 0x000000ffffff79a7 */ /* 0x000fe60008100405 */
.L_x_78:
[----:B-12---:R-:W-:Y:S01]  /*3d70*/  SHF.L.U32 R3, RZ, 0x1f, RZ ;  /* 0x0000001fff037819 */ /* 0x006fe200000006ff */
[----:B------:R-:W-:Y:S01]  /*3d80*/  UIADD3 UR5, UPT, UPT, UR7, 0x100, URZ ;  /* 0x0000010007057890 */ /* 0x000fe2000fffe0ff */
[----:B------:R-:W-:Y:S02]  /*3d90*/  PLOP3.LUT P0, PT, PT, PT, UP0, 0x80, 0x8 ;  /* 0x000000000008781c */ /* 0x000fe40003f0f008 */
[----:B------:R-:W1:Y:S02]  /*3da0*/  SYNCS.PHASECHK.TRANS64.TRYWAIT P1, [UR7+0x100], R3 ;  /* 0x00010003ff0075a7 */ /* 0x000e640008021107 */
[----:B-1----:R-:W-:Y:S09]  /*3db0*/  @!P1 BRA `(.L_x_80) ;  /* 0x0000008000489947 */ /* 0x002ff20003800000 */
.L_x_172:
[----:B------:R-:W-:Y:S01]  /*3dc0*/  @!UP0 UPRMT UR5, UR4, 0x654, UR5 ;  /* 0x0000065404058896 */ /* 0x000fe20008000005 */
[----:B------:R-:W-:Y:S02]  /*3dd0*/  UMOV UR8, 0xffff ;  /* 0x0000ffff00087882 */ /* 0x000fe40000000000 */
[----:B------:R-:W-:-:S06]  /*3de0*/  UMOV UR4, 0x1 ;  /* 0x0000000100047882 */ /* 0x000fcc0000000000 */
[----:B------:R-:W-:Y:S01]  /*3df0*/  @!P0 SYNCS.ARRIVE.TRANS64.RED.A1T0 RZ, [UR5], RZ ;  /* 0x000000ffffff89a7 */ /* 0x000fe20008100405 */
[----:B------:R-:W-:Y:S01]  /*3e00*/  NOP ;  /* 0x0000000000007918 */ /* 0x000fe20000000000 */
[----:B-1----:R-:W1:Y:S01]  /*3e10*/  LDS R0, [UR6+0x14] ;  /* 0x00001406ff007984 */ /* 0x002e620008000800 */
[----:B------:R-:W-:-:S04]  /*3e20*/  ULOP3.LUT UR5, UR21, 0xffff, URZ, 0xc0, !UPT ;  /* 0x0000ffff15057892 */ /* 0x000fc8000f8ec0ff */
[----:B------:R-:W-:-:S04]  /*3e30*/  USHF.R.U32.HI UR5, URZ, 0x5, UR5 ;  /* 0x00000005ff057899 */ /* 0x000fc80008011605 */
[----:B------:R-:W-:Y:S02]  /*3e40*/  USHF.L.U32 UR8, UR8, UR5, URZ ;  /* 0x0000000508087299 */ /* 0x000fe400080006ff */
[----:B------:R-:W-:-:S04]  /*3e50*/  USHF.L.U32 UR4, UR4, UR5, URZ ;  /* 0x0000000504047299 */ /* 0x000fc800080006ff */
[----:B-1----:R-:W-:-:S04]  /*3e60*/  LOP3.LUT R0, R0, UR8, RZ, 0xc0, !PT ;  /* 0x0000000800007c12 */ /* 0x002fc8000f8ec0ff */
[----:B------:R-:W-:-:S13]  /*3e70*/  ISETP.NE.AND P0, PT, R0, UR8, PT ;  /* 0x0000000800007c0c */ /* 0x000fda000bf05270 */
[----:B------:R-:W-:Y:S05]  /*3e80*/  @P0 BRA `(.L_x_81) ;  /* 0x0000000000580947 */ /* 0x000fea0003800000 */
[----:B------:R-:W1:Y:S02]  /*3e90*/  LDS R0, [UR6+0x18] ;  /* 0x00001806ff007984 */ /* 0x000e640008000800 */
[----:B-1----:R-:W-:-:S04]  /*3ea0*/  LOP3.LUT R0, R0, UR4, RZ, 0xc0, !PT ;  /* 0x0000000400007c12 */ /* 0x002fc8000f8ec0ff */
[----:B------:R-:W-:-:S13]  /*3eb0*/  ISETP.NE.AND P0, PT, R0, UR4, PT ;  /* 0x0000000400007c0c */ /* 0x000fda000bf05270 */
[----:B------:R-:W-:Y:S05]  /*3ec0*/  @P0 BRA `(.L_x_82) ;  /* 0x00000000003c0947 */ /* 0x000fea0003800000 */
[----:B------:R-:W1:Y:S01]  /*3ed0*/  S2R R2, SR_LANEID ;  /* 0x0000000000027919 */ /* 0x000e620000000000 */
[----:B------:R-:W-:Y:S01]  /*3ee0*/  ULOP3.LUT UR8, URZ, UR8, URZ, 0x33, !UPT ;  /* 0x00000008ff087292 */ /* 0x000fe2000f8e33ff */
[----:B------:R-:W-:Y:S01]  /*3ef0*/  LOP3.LUT R4, RZ, UR4, RZ, 0x33, !PT ;  /* 0x00000004ff047c12 */ /* 0x000fe2000f8e33ff */
[----:B------:R-:W-:Y:S02]  /*3f00*/  VOTEU.ANY UR7, UPT, PT ;  /* 0x0000000000077886 */ /* 0x000fe400038e0100 */
[----:B------:R-:W-:Y:S01]  /*3f10*/  UFLO.U32 UR7, UR7 ;  /* 0x00000007000772bd */ /* 0x000fe200080e0000 */
[----:B------:R-:W2:Y:S01]  /*3f20*/  REDUX UR4, R4 ;  /* 0x00000000040473c4 */ /* 0x000ea20000000000 */
[----:B------:R-:W-:-:S06]  /*3f30*/  IMAD.U32 R0, RZ, RZ, UR8 ;  /* 0x00000008ff007e24 */ /* 0x000fcc000f8e00ff */
[----:B------:R1:W-:Y:S01]  /*3f40*/  UTCATOMSWS.AND URZ, UR8 ;  /* 0x0000000800ff79e3 */ /* 0x0003e20008000000 */
[----:B------:R-:W3:Y:S01]  /*3f50*/  REDUX UR5, R0 ;  /* 0x00000000000573c4 */ /* 0x000ee20000000000 */
[----:B-1----:R-:W-:Y:S01]  /*3f60*/  ISETP.EQ.U32.AND P0, PT, R2, UR7, PT ;  /* 0x0000000702007c0c */ /* 0x002fe2000bf02070 */
[----:B--2---:R-:W-:Y:S01]  /*3f70*/  IMAD.U32 R2, RZ, RZ, UR4 ;  /* 0x00000004ff027e24 */ /* 0x004fe2000f8e00ff */
[----:B---3--:R-:W-:-:S11]  /*3f80*/  MOV R3, UR5 ;  /* 0x0000000500037c02 */ /* 0x008fd60008000f00 */
[----:B------:R1:W-:Y:S04]  /*3f90*/  @P0 ATOMS.AND RZ, [UR6+0x14], R3 ;  /* 0x00001403ffff098c */ /* 0x0003e8000a800006 */
[----:B------:R1:W-:Y:S01]  /*3fa0*/  @P0 ATOMS.AND RZ, [UR6+0x18], R2 ;  /* 0x00001802ffff098c */ /* 0x0003e2000a800006 */
[----:B------:R-:W-:Y:S05]  /*3fb0*/  BRA `(.L_x_83) ;  /* 0x0000000000147947 */ /* 0x000fea0003800000 */
.L_x_82:
[----:B------:R-:W-:Y:S02]  /*3fc0*/  MOV R2, 0x3fe0 ;  /* 0x00003fe000027802 */ /* 0x000fe40000000f00 */
[----:B---345:R-:W-:Y:S05]  /*3fd0*/  CALL.REL.NOINC `($__internal_0_$__cuda_sm10x_tcgen05_guardrail_trap_col_being_dealloced_not_returned_by_alloc) ;  /* 0x0000008400247944 */ /* 0x038fea0003c00000 */
[----:B------:R-:W-:Y:S05]  /*3fe0*/  BRA `(.L_x_83) ;  /* 0x0000000000087947 */ /* 0x000fea0003800000 */
.L_x_81:
[----:B------:R-:W-:Y:S02]  /*3ff0*/  MOV R2, 0x4010 ;  /* 0x0000401000027802 */ /* 0x000fe40000000f00 */
[----:B---345:R-:W-:Y:S05]  /*4000*/  CALL.REL.NOINC `($__internal_2_$__cuda_sm10x_tcgen05_guardrail_trap_unallocated_columns_being_dealloced) ;  /* 0x0000008400307944 */ /* 0x038fea0003c00000 */
.L_x_83:
[----:B------:R-:W-:Y:S01]  /*4010*/  NOP ;  /* 0x0000000000007918 */ /* 0x000fe20000000000 */
[----:B----4-:R-:W-:Y:S05]  /*4020*/  EXIT ;  /* 0x000000000000794d */ /* 0x010fea0003800000 */
.L_x_56:
[----:B------:R-:W-:-:S09]  /*4030*/  UISETP.NE.OR UP5, UPT, UR10, 0x3, !UP5 ;  /* 0x000000030a00788c */ /* 0x000fd2000efa5670 */
[----:B------:R-:W-:Y:S05]  /*4040*/  BRA.U UP5, `(.L_x_84) ;  /* 0x0000001105147547 */ /* 0x000fea000b800000 */
[----:B------:R-:W1:Y:S01]  /*4050*/  LDC R0, c[0x0][0xb30] ;  /* 0x0002cc00ff007b82 */ /* 0x000e620000000800 */
[----:B------:R-:W2:Y:S01]  /*4060*/  LDCU.64 UR8, c[0x0][0x888] ;  /* 0x00011100ff0877ac */ /* 0x000ea20008000a00 */
[----:B------:R-:W-:Y:S02]  /*4070*/  HFMA2 R29, -RZ, RZ, 0, 0 ;  /* 0x00000000ff1d7431 */ /* 0x000fe400000001ff */
[----:B------:R-:W-:Y:S01]  /*4080*/  IMAD.MOV.U32 R31, RZ, RZ, 0x1 ;  /* 0x00000001ff1f7424 */ /* 0x000fe200078e00ff */
[----:B------:R-:W-:Y:S01]  /*4090*/  MOV R23, 0x2000 ;  /* 0x0000200000177802 */ /* 0x000fe20000000f00 */
[----:B------:R-:W3:Y:S01]  /*40a0*/  LDCU.64 UR4, c[0x0][0x890] ;  /* 0x00011200ff0477ac */ /* 0x000ee20008000a00 */
[----:B------:R-:W-:Y:S01]  /*40b0*/  IMAD.MOV.U32 R30, RZ, RZ, RZ ;  /* 0x000000ffff1e7224 */ /* 0x000fe200078e00ff */
[----:B------:R-:W4:Y:S01]  /*40c0*/  LDC R19, c[0x0][0x370] ;  /* 0x0000dc00ff137b82 */ /* 0x000f220000000800 */
[----:B------:R-:W-:Y:S01]  /*40d0*/  UMOV UR7, 0x400 ;  /* 0x0000040000077882 */ /* 0x000fe20000000000 */
[----:B------:R-:W-:-:S02]  /*40e0*/  UPLOP3.LUT UP1, UPT, UPT, UPT, UPT, 0x40, 0x4 ;  /* 0x000000000004789c */ /* 0x000fc40003f2e870 */
[----:B------:R-:W-:-:S04]  /*40f0*/  ULEA UR7, UR37, UR7, 0x18 ;  /* 0x0000000725077291 */ /* 0x000fc8000f8ec0ff */
[----:B------:R-:W4:Y:S01]  /*4100*/  LDC R2, c[0x0][0xb0c] ;  /* 0x0002c300ff027b82 */ /* 0x000f220000000800 */
[----:B------:R-:W-:Y:S02]  /*4110*/  UIADD3 UR13, UPT, UPT, UR7, 0x68, URZ ;  /* 0x00000068070d7890 */ /* 0x000fe4000fffe0ff */
[----:B--2---:R-:W-:Y:S02]  /*4120*/  UISETP.NE.U32.AND UP2, UPT, UR8, URZ, UPT ;  /* 0x000000ff0800728c */ /* 0x004fe4000bf45070 */
[----:B------:R-:W-:Y:S02]  /*4130*/  UIADD3 UR33, UPT, UPT, UR7, 0x50, URZ ;  /* 0x0000005007217890 */ /* 0x000fe4000fffe0ff */
[----:B---3--:R-:W-:Y:S01]  /*4140*/  UISETP.NE.U32.AND UP3, UPT, UR4, URZ, UPT ;  /* 0x000000ff0400728c */ /* 0x008fe2000bf65070 */
[----:B------:R-:W2:Y:S01]  /*4150*/  LDC R18, c[0x0][0xb20] ;  /* 0x0002c800ff127b82 */ /* 0x000ea20000000800 */
[----:B-1----:R-:W-:Y:S01]  /*4160*/  ISETP.NE.AND P1, PT, R0, 0x1, PT ;  /* 0x000000010000780c */ /* 0x002fe20003f25270 */
[----:B------:R-:W-:-:S02]  /*4170*/  UISETP.NE.AND.EX UP2, UPT, UR9, URZ, UPT, UP2 ;  /* 0x000000ff0900728c */ /* 0x000fc4000bf45320 */
[----:B------:R-:W-:Y:S02]  /*4180*/  UIADD3 UR25, UPT, UPT, UR7, 0x58, URZ ;  /* 0x0000005807197890 */ /* 0x000fe4000fffe0ff */
[----:B------:R-:W-:Y:S02]  /*4190*/  UIADD3 UR17, UPT, UPT, UR7, 0x60, URZ ;  /* 0x0000006007117890 */ /* 0x000fe4000fffe0ff */
[----:B------:R-:W1:Y:S01]  /*41a0*/  LDC.64 R32, c[0x0][0x348] ;  /* 0x0000d200ff207b82 */ /* 0x000e620000000a00 */
[----:B------:R-:W-:Y:S02]  /*41b0*/  UPRMT UR13, UR37, 0x654, UR13 ;  /* 0x00000654250d7896 */ /* 0x000fe4000800000d */
[----:B------:R-:W-:-:S05]  /*41c0*/  UISETP.NE.AND.EX UP3, UPT, UR5, URZ, UPT, UP3 ;  /* 0x000000ff0500728c */ /* 0x000fca000bf65330 */
[----:B------:R-:W3:Y:S08]  /*41d0*/  LDC.64 R16, c[0x0][0xb10] ;  /* 0x0002c400ff107b82 */ /* 0x000ef00000000a00 */
[----:B------:R-:W1:Y:S08]  /*41e0*/  LDC.64 R6, c[0x0][0xb18] ;  /* 0x0002c600ff067b82 */ /* 0x000e700000000a00 */
[----:B------:R-:W1:Y:S08]  /*41f0*/  LDC.64 R4, c[0x0][0xb28] ;  /* 0x0002ca00ff047b82 */ /* 0x000e700000000a00 */
[----:B--2-4-:R-:W1:Y:S02]  /*4200*/  LDC R22, c[0x0][0x374] ;  /* 0x0000dd00ff167b82 */ /* 0x014e640000000800 */
.L_x_95:
[C---:B------:R-:W-:Y:S02]  /*4210*/  LEA R0, R30.reuse, UR7, 0x3 ;  /* 0x000000071e007c11 */ /* 0x040fe4000f8e18ff */
[----:B------:R-:W-:Y:S02]  /*4220*/  SHF.L.U32 R3, R29, 0x1f, RZ ;  /* 0x0000001f1d037819 */ /* 0x000fe400000006ff */
[----:B------:R-:W-:Y:S02]  /*4230*/  LEA R24, R30, UR7, 0x4 ;  /* 0x000000071e187c11 */ /* 0x000fe4000f8e20ff */
[----:B--2---:R-:W2:Y:S02]  /*4240*/  SYNCS.PHASECHK.TRANS64.TRYWAIT P0, [R0+URZ+0xa0], R3 ;  /* 0x0000a003000075a7 */ /* 0x004ea400080011ff */
[----:B--2---:R-:W-:Y:S05]  /*4250*/  @!P0 BRA `(.L_x_85) ;  /* 0x0000007c00388947 */ /* 0x004fea0003800000 */
.L_x_173:
[----:B------:R-:W-:Y:S01]  /*4260*/  ISETP.GE.AND P0, PT, R72, 0x1, PT ;  /* 0x000000014800780c */ /* 0x000fe20003f06270 */
[----:B------:R-:W4:Y:S01]  /*4270*/  LDS.128 R24, [R24+0x110] ;  /* 0x0001100018187984 */ /* 0x000f220000000c00 */
[----:B--2---:R-:W-:Y:S01]  /*4280*/  VIADD R0, R0, 0xb0 ;  /* 0x000000b000007836 */ /* 0x004fe20000000000 */
[----:B------:R-:W-:Y:S01]  /*4290*/  @!PT LDS RZ, [RZ] ;  /* 0x00000000fffff984 */ /* 0x000fe20000000800 */
[----:B------:R-:W-:Y:S01]  /*42a0*/  @!PT LDS RZ, [RZ] ;  /* 0x00000000fffff984 */ /* 0x000fe20000000800 */
[----:B------:R-:W-:Y:S01]  /*42b0*/  @!PT LDS RZ, [RZ] ;  /* 0x00000000fffff984 */ /* 0x000fe20000000800 */
[----:B------:R-:W-:Y:S01]  /*42c0*/  @!PT LDS RZ, [RZ] ;  /* 0x00000000fffff984 */ /* 0x000fe20000000800 */
[----:B------:R2:W-:Y:S06]  /*42d0*/  MEMBAR.ALL.CTA ;  /* 0x0000000000007992 */ /* 0x0005ec0000008000 */
[----:B--2---:R-:W2:Y:S01]  /*42e0*/  FENCE.VIEW.ASYNC.S ;  /* 0x00000000000073c6 */ /* 0x004ea20000000000 */
[----:B------:R-:W-:Y:S04]  /*42f0*/  PRMT R0, RZ, 0x654, R0 ;  /* 0x00000654ff007816 */ /* 0x000fe80000000000 */
[----:B--2---:R2:W-:Y:S01]  /*4300*/  SYNCS.ARRIVE.TRANS64.RED.A1T0 RZ, [R0+URZ], RZ ;  /* 0x000000ff00ff79a7 */ /* 0x0045e200081004ff */
[----:B----4-:R-:W-:Y:S11]  /*4310*/  LOP3.LUT P3, RZ, R26, 0x1, RZ, 0xc0, !PT ;  /* 0x000000011aff7812 */ /* 0x010ff6000786c0ff */
[----:B------:R-:W-:Y:S02]  /*4320*/  @!UPT UIADD3 URZ, UPT, UPT, URZ, URZ, URZ ;  /* 0x000000fffffff290 */ /* 0x000fe4000fffe0ff */
[----:B------:R-:W-:Y:S02]  /*4330*/  @P3 MOV R13, R24 ;  /* 0x00000018000d3202 */ /* 0x000fe40000000f00 */
[----:B------:R-:W-:Y:S01]  /*4340*/  @P3 LOP3.LUT R8, R25, 0xffff, RZ, 0xc0, !PT ;  /* 0x0000ffff19083812 */ /* 0x000fe200078ec0ff */
[----:B--2---:R-:W-:Y:S06]  /*4350*/  @!P0 BRA `(.L_x_86) ;  /* 0x0000000000a48947 */ /* 0x004fec0003800000 */
[----:B-1----:R-:W-:Y:S01]  /*4360*/  IMAD.HI.U32 R35, R22, R7, RZ ;  /* 0x0000000716237227 */ /* 0x002fe200078e00ff */
[----:B------:R-:W-:Y:S02]  /*4370*/  ISETP.NE.AND P0, PT, R6, 0x1, PT ;  /* 0x000000010600780c */ /* 0x000fe40003f05270 */
[----:B------:R-:W-:Y:S01]  /*4380*/  ISETP.NE.AND P2, PT, R72, 0x1, PT ;  /* 0x000000014800780c */ /* 0x000fe20003f45270 */
[----:B---3--:R-:W-:Y:S01]  /*4390*/  IMAD.HI.U32 R34, R19, R16, RZ ;  /* 0x0000001013227227 */ /* 0x008fe200078e00ff */
[----:B------:R-:W-:Y:S02]  /*43a0*/  SHF.R.U32.HI R35, RZ, R18, R35 ;  /* 0x00000012ff237219 */ /* 0x000fe40000011623 */
[----:B------:R-:W-:Y:S01]  /*43b0*/  ISETP.NE.AND P4, PT, R2, 0x1, PT ;  /* 0x000000010200780c */ /* 0x000fe20003f85270 */
[----:B------:R-:W-:Y:S01]  /*43c0*/  IMAD.HI.U32 R36, R13, R16, RZ ;  /* 0x000000100d247227 */ /* 0x000fe200078e00ff */
[----:B------:R-:W-:Y:S02]  /*43d0*/  SHF.R.U32.HI R34, RZ, R17, R34 ;  /* 0x00000011ff227219 */ /* 0x000fe40000011622 */
[----:B------:R-:W-:Y:S01]  /*43e0*/  SEL R3, R22, R35, !P0 ;  /* 0x0000002316037207 */ /* 0x000fe20004000000 */
[C---:B------:R-:W-:Y:S01]  /*43f0*/  IMAD.HI.U32 R35, R8.reuse, R7, RZ ;  /* 0x0000000708237227 */ /* 0x040fe200078e00ff */
[----:B------:R-:W-:Y:S02]  /*4400*/  SEL R11, R19, R34, !P4 ;  /* 0x00000022130b7207 */ /* 0x000fe40006000000 */
[----:B------:R-:W-:Y:S01]  /*4410*/  SHF.R.U32.HI R36, RZ, R17, R36 ;  /* 0x00000011ff247219 */ /* 0x000fe20000011624 */
[----:B------:R-:W-:Y:S01]  /*4420*/  IMAD.HI.U32 R38, R3, R4, RZ ;  /* 0x0000000403267227 */ /* 0x000fe200078e00ff */
[----:B------:R-:W-:Y:S03]  /*4430*/  SHF.R.U32.HI R35, RZ, R18, R35 ;  /* 0x00000012ff237219 */ /* 0x000fe60000011623 */
[----:B------:R-:W-:Y:S01]  /*4440*/  IMAD.HI.U32 R34, R11, R4, RZ ;  /* 0x000000040b227227 */ /* 0x000fe200078e00ff */
[----:B------:R-:W-:Y:S02]  /*4450*/  @P2 SHF.R.U32.HI R3, RZ, R5, R38 ;  /* 0x00000005ff032219 */ /* 0x000fe40000011626 */
[----:B------:R-:W-:Y:S02]  /*4460*/  SEL R9, R8, R35, !P0 ;  /* 0x0000002308097207 */ /* 0x000fe40004000000 */
[----:B------:R-:W-:Y:S01]  /*4470*/  @P2 SHF.R.U32.HI R11, RZ, R5, R34 ;  /* 0x00000005ff0b2219 */ /* 0x000fe20000011622 */
[C---:B------:R-:W-:Y:S01]  /*4480*/  IMAD R10, R72.reuse, R3, RZ ;  /* 0x00000003480a7224 */ /* 0x040fe200078e02ff */
[----:B------:R-:W-:Y:S01]  /*4490*/  SEL R3, R13, R36, !P4 ;  /* 0x000000240d037207 */ /* 0x000fe20006000000 */
[C---:B------:R-:W-:Y:S03]  /*44a0*/  IMAD.HI.U32 R14, R9.reuse, R4, RZ ;  /* 0x00000004090e7227 */ /* 0x040fe600078e00ff */
[----:B------:R-:W-:Y:S01]  /*44b0*/  ISETP.GE.AND P0, PT, R9, R10, PT ;  /* 0x0000000a0900720c */ /* 0x000fe20003f06270 */
[C---:B------:R-:W-:Y:S01]  /*44c0*/  IMAD R12, R72.reuse, R11, RZ ;  /* 0x0000000b480c7224 */ /* 0x040fe200078e02ff */
[-C--:B------:R-:W-:Y:S04]  /*44d0*/  SHF.R.U32.HI R14, RZ, R5.reuse, R14 ;  /* 0x00000005ff0e7219 */ /* 0x080fe8000001160e */
[----:B------:R-:W-:Y:S02]  /*44e0*/  ISETP.GE.OR P0, PT, R3, R12, P0 ;  /* 0x0000000c0300720c */ /* 0x000fe40000706670 */
[----:B------:R-:W-:Y:S05]  /*44f0*/  SEL R15, R9, R14, !P2 ;  /* 0x0000000e090f7207 */ /* 0x000fea0005000000 */
[----:B------:R-:W-:Y:S04]  /*4500*/  IMAD.MOV R14, RZ, RZ, -R15 ;  /* 0x000000ffff0e7224 */ /* 0x000fe800078e0a0f */
[----:B------:R-:W-:Y:S02]  /*4510*/  IMAD R14, R72, R14, R9 ;  /* 0x0000000e480e7224 */ /* 0x000fe400078e0209 */
[C---:B------:R-:W-:Y:S05]  /*4520*/  @!P0 IMAD.HI.U32 R10, R3.reuse, R4, RZ ;  /* 0x00000004030a8227 */ /* 0x040fea00078e00ff */
[----:B------:R-:W-:Y:S04]  /*4530*/  @!P0 SHF.R.U32.HI R10, RZ, R5, R10 ;  /* 0x00000005ff0a8219 */ /* 0x000fe8000001160a */
[----:B------:R-:W-:Y:S01]  /*4540*/  @!P0 SEL R0, R3, R10, !P2 ;  /* 0x0000000a03008207 */ /* 0x000fe20005000000 */
[----:B------:R-:W-:Y:S03]  /*4550*/  IMAD.MOV R10, RZ, RZ, -R3 ;  /* 0x000000ffff0a7224 */ /* 0x000fe600078e0a03 */
[----:B------:R-:W-:Y:S01]  /*4560*/  @!P0 IADD3 R15, PT, PT, R15, -R0, RZ ;  /* 0x800000000f0f8210 */ /* 0x000fe20007ffe0ff */
[----:B------:R-:W-:Y:S01]  /*4570*/  @!P0 IMAD R0, R11, R14, R0 ;  /* 0x0000000e0b008224 */ /* 0x000fe200078e0200 */
[----:B------:R-:W-:Y:S01]  /*4580*/  IADD3 R11, PT, PT, -R9, RZ, RZ ;  /* 0x000000ff090b7210 */ /* 0x000fe20007ffe1ff */
[----:B------:R-:W-:Y:S02]  /*4590*/  IMAD R13, R2, R10, R13 ;  /* 0x0000000a020d7224 */ /* 0x000fe400078e020d */
[----:B------:R-:W-:Y:S02]  /*45a0*/  @!P0 IMAD R9, R15, R72, R3 ;  /* 0x000000480f098224 */ /* 0x000fe400078e0203 */
[----:B------:R-:W-:Y:S02]  /*45b0*/  @!P0 IMAD.MOV.U32 R3, RZ, RZ, R0 ;  /* 0x000000ffff038224 */ /* 0x000fe400078e0000 */
[----:B------:R-:W-:Y:S02]  /*45c0*/  IMAD R8, R6, R11, R8 ;  /* 0x0000000b06087224 */ /* 0x000fe400078e0208 */
[----:B------:R-:W-:Y:S02]  /*45d0*/  IMAD R13, R3, R2, R13 ;  /* 0x00000002030d7224 */ /* 0x000fe400078e020d */
[----:B------:R-:W-:Y:S02]  /*45e0*/  IMAD R8, R9, R6, R8 ;  /* 0x0000000609087224 */ /* 0x000fe400078e0208 */
.L_x_86:
[----:B------:R-:W-:Y:S05]  /*45f0*/  BRA.U UP1, `(.L_x_87) ;  /* 0x0000000101107547 */ /* 0x000fea000b800000 */
[----:B------:R-:W-:Y:S04]  /*4600*/  MOV R0, UR6 ;  /* 0x0000000600007c02 */ /* 0x000fe80008000f00 */
[----:B------:R-:W-:Y:S04]  /*4610*/  SHF.L.U32 R3, R0, 0x1f, RZ ;  /* 0x0000001f00037819 */ /* 0x000fe800000006ff */
[----:B------:R-:W2:Y:S02]  /*4620*/  SYNCS.PHASECHK.TRANS64.TRYWAIT P0, [UR7+0x98], R3 ;  /* 0x00009803ff0075a7 */ /* 0x000ea40008001107 */
[----:B--2---:R-:W-:Y:S05]  /*4630*/  @!P0 BRA `(.L_x_88) ;  /* 0x0000007800548947 */ /* 0x004fea0003800000 */
.L_x_87:
[----:B------:R-:W-:Y:S02]  /*4640*/  R2UR UR35, R21 ;  /* 0x00000000152372ca */ /* 0x000fe400000e0000 */
[----:B------:R-:W-:Y:S02]  /*4650*/  R2UR UR34, R20 ;  /* 0x00000000142272ca */ /* 0x000fe400000e0000 */
[----:B------:R-:W-:Y:S02]  /*4660*/  ISETP.NE.U32.AND P2, PT, RZ, UR4, PT ;  /* 0x00000004ff007c0c */ /* 0x000fe4000bf45070 */
[----:B------:R-:W-:Y:S02]  /*4670*/  SHF.L.U32 R12, R31, 0x1f, RZ ;  /* 0x0000001f1f0c7819 */ /* 0x000fe400000006ff */
[----:B------:R-:W-:Y:S05]  /*4680*/  ISETP.NE.AND.EX P2, PT, RZ, UR5, PT, P2 ;  /* 0x00000005ff007c0c */ /* 0x000fea000bf45320 */
[----:B------:R-:W-:Y:S02]  /*4690*/  USHF.L.U32 UR35, UR35, 0x7, URZ ;  /* 0x0000000723237899 */ /* 0x000fe400080006ff */
[----:B------:R-:W-:Y:S01]  /*46a0*/  USHF.L.U32 UR34, UR34, 0x8, URZ ;  /* 0x0000000822227899 */ /* 0x000fe200080006ff */
[----:B------:R-:W-:Y:S11]  /*46b0*/  BRA.U !UP3, `(.L_x_89) ;  /* 0x000000010b347547 */ /* 0x000ff6000b800000 */
[----:B------:R-:W-:Y:S01]  /*46c0*/  UPLOP3.LUT UP0, UPT, UPT, UPT, UP2, 0x80, 0x8 ;  /* 0x000000000008789c */ /* 0x000fe20003f0f020 */
[----:B--2---:R-:W-:Y:S02]  /*46d0*/  HFMA2 R0, -RZ, RZ, 0, 5.9604644775390625e-08 ;  /* 0x00000001ff007431 */ /* 0x004fe400000001ff */
[----:B------:R-:W-:Y:S03]  /*46e0*/  IMAD.MOV.U32 R171, RZ, RZ, 0x1 ;  /* 0x00000001ffab7424 */ /* 0x000fe600078e00ff */
[----:B------:R-:W-:Y:S05]  /*46f0*/  PLOP3.LUT P0, PT, PT, PT, UP0, 0x80, 0x8 ;  /* 0x000000000008781c */ /* 0x000fea0003f0f008 */
[----:B------:R-:W2:Y:S01]  /*4700*/  @UP0 LDCU.64 UR10, c[0x0][0x888] ;  /* 0x00011100ff0a07ac */ /* 0x000ea20008000a00 */
[----:B------:R-:W-:Y:S07]  /*4710*/  @UP0 UIMAD UR8, UR36, UR4, URZ ;  /* 0x00000004240802a4 */ /* 0x000fee000f8e02ff */
[----:B------:R-:W-:Y:S01]  /*4720*/  @!P0 PRMT R171, R0, 0x7610, R171 ;  /* 0x0000761000ab8816 */ /* 0x000fe200000000ab */
[----:B--2---:R-:W-:Y:S03]  /*4730*/  @UP0 UIMAD.WIDE UR10, UR8, 0x4, UR10 ;  /* 0x00000004080a08a5 */ /* 0x004fe6000f8e020a */
[----:B------:R-:W2:Y:S03]  /*4740*/  @!UP0 LDCU UR8, c[0x0][0x880] ;  /* 0x00011000ff0887ac */ /* 0x000ea60008000800 */
[----:B------:R-:W-:Y:S01]  /*4750*/  IMAD.U32 R10, RZ, RZ, UR10 ;  /* 0x0000000aff0a7e24 */ /* 0x000fe2000f8e00ff */
[----:B------:R-:W-:Y:S05]  /*4760*/  MOV R11, UR11 ;  /* 0x0000000b000b7c02 */ /* 0x000fea0008000f00 */
[----:B-----5:R4:W5:Y:S02]  /*4770*/  @P0 LDG.E R81, desc[UR46][R10.64] ;  /* 0x0000002e0a510981 */ /* 0x020964000c1e1900 */
[----:B--2-4-:R-:W-:Y:S07]  /*4780*/  @!P0 IMAD.U32 R81, RZ, RZ, UR8 ;  /* 0x00000008ff518e24 */ /* 0x014fee000f8e00ff */
.L_x_89:
[----:B-----5:R-:W-:Y:S01]  /*4790*/  @!P2 FSETP.EQ.AND P0, PT, R81, RZ, PT ;  /* 0x000000ff5100a20b */ /* 0x020fe20003f02000 */
[----:B------:R-:W-:Y:S01]  /*47a0*/  @!UPT UIADD3 URZ, UPT, UPT, URZ, URZ, URZ ;  /* 0x000000fffffff290 */ /* 0x000fe2000fffe0ff */
[----:B------:R-:W-:Y:S11]  /*47b0*/  @!P2 BRA `(.L_x_90) ;  /* 0x000000000014a947 */ /* 0x000ff60003800000 */
[----:B------:R-:W-:Y:S02]  /*47c0*/  LOP3.LUT P2, RZ, R171, 0xff, RZ, 0xc0, !PT ;  /* 0x000000ffabff7812 */ /* 0x000fe4000784c0ff */
[----:B------:R-:W-:Y:S04]  /*47d0*/  PLOP3.LUT P0, PT, PT, PT, UP0, 0x80, 0x8 ;  /* 0x000000000008781c */ /* 0x000fe80003f0f008 */
[----:B------:R-:W-:Y:S07]  /*47e0*/  PLOP3.LUT P0, PT, P0, PT, PT, 0x8, 0x80 ;  /* 0x000000000080781c */ /* 0x000fee000070e170 */
[----:B------:R-:W-:Y:S11]  /*47f0*/  @P2 FSETP.EQ.AND P0, PT, R81, RZ, PT ;  /* 0x000000ff5100220b */ /* 0x000ff60003f02000 */
[----:B------:R-:W-:Y:S02]  /*4800*/  @!UPT UIADD3 URZ, UPT, UPT, URZ, URZ, URZ ;  /* 0x000000fffffff290 */ /* 0x000fe4000fffe0ff */
.L_x_90:
[----:B------:R-:W4:Y:S01]  /*4810*/  SYNCS.PHASECHK.TRANS64.TRYWAIT P2, [UR7+0x70], R12 ;  /* 0x0000700cff0075a7 */ /* 0x000f220008041107 */
[----:B------:R-:W-:Y:S04]  /*4820*/  ELECT P4, URZ, PT ;  /* 0x0000000000ff782f */ /* 0x000fe80003880000 */
[----:B------:R-:W-:Y:S11]  /*4830*/  PLOP3.LUT P4, PT, P0, P4, PT, 0xf2, 0x2f ;  /* 0x00000000002f781c */ /* 0x000ff60000789e72 */
[----:B------:R-:W-:Y:S02]  /*4840*/  @!UPT UIADD3 URZ, UPT, UPT, URZ, URZ, URZ ;  /* 0x000000fffffff290 */ /* 0x000fe4000fffe0ff */
[----:B-1----:R-:W-:Y:S05]  /*4850*/  @!P4 IADD3 R9, P0, PT, R32, 0x580, RZ ;  /* 0x000005802009c810 */ /* 0x002fea0007f1e0ff */
[----:B--2---:R-:W-:Y:S01]  /*4860*/  @!P4 IMAD.X R0, RZ, RZ, R33, P0 ;  /* 0x000000ffff00c224 */ /* 0x004fe200000e0621 */
[----:B----4-:R-:W-:Y:S07]  /*4870*/  @!P2 BRA `(.L_x_91) ;  /* 0x0000007400dca947 */ /* 0x010fee0003800000 */
.L_x_176:
[----:B------:R-:W-:Y:S01]  /*4880*/  @!P4 R2UR UR8, R0 ;  /* 0x000000000008c2ca */ /* 0x000fe200000e0000 */
[----:B------:R-:W-:Y:S01]  /*4890*/  VOTEU.ALL UP1, P4 ;  /* 0x0000000000ff7886 */ /* 0x000fe20002020000 */
[----:B------:R-:W-:Y:S01]  /*48a0*/  @!P4 R2UR UR9, R9 ;  /* 0x000000000909c2ca */ /* 0x000fe200000e0000 */
[----:B------:R-:W-:Y:S01]  /*48b0*/  @!P4 IMAD.MOV.U32 R0, RZ, RZ, 0x2000 ;  /* 0x00002000ff00c424 */ /* 0x000fe200078e00ff */
[----:B------:R-:W-:Y:S01]  /*48c0*/  UMOV UR10, 0x0 ;  /* 0x00000000000a7882 */ /* 0x000fe20000000000 */
[----:B------:R-:W-:Y:S01]  /*48d0*/  UMOV UR11, 0x10000000 ;  /* 0x10000000000b7882 */ /* 0x000fe20000000000 */
[----:B------:R-:W-:Y:S01]  /*48e0*/  @!UP1 UIADD3 UR32, UPT, UPT, UR7, 0x200, URZ ;  /* 0x0000020007209890 */ /* 0x000fe2000fffe0ff */
[----:B------:R-:W-:Y:S01]  /*48f0*/  @!P4 IADD3 R9, P0, PT, R32, 0x580, RZ ;  /* 0x000005802009c810 */ /* 0x000fe20007f1e0ff */
[----:B------:R-:W-:Y:S05]  /*4900*/  VOTEU.ALL UP1, P4 ;  /* 0x0000000000ff7886 */ /* 0x000fea0002020000 */
[----:B------:R-:W-:Y:S01]  /*4910*/  IMAD.U32 R11, RZ, RZ, UR8 ;  /* 0x00000008ff0b7e24 */ /* 0x000fe2000f8e00ff */
[----:B------:R-:W-:Y:S01]  /*4920*/  UPRMT UR8, UR37, 0x654, UR33 ;  /* 0x0000065425087896 */ /* 0x000fe20008000021 */
[----:B------:R-:W-:Y:S03]  /*4930*/  IMAD.U32 R10, RZ, RZ, UR9 ;  /* 0x00000009ff0a7e24 */ /* 0x000fe6000f8e00ff */
[----:B------:R-:W-:Y:S02]  /*4940*/  @!P4 R2UR UR15, R11 ;  /* 0x000000000b0fc2ca */ /* 0x000fe400000e0000 */
[----:B------:R-:W-:Y:S11]  /*4950*/  @!P4 R2UR UR14, R10 ;  /* 0x000000000a0ec2ca */ /* 0x000ff600000e0000 */
[----:B------:R-:W-:Y:S02]  /*4960*/  @!UPT UIADD3 URZ, UPT, UPT, URZ, URZ, URZ ;  /* 0x000000fffffff290 */ /* 0x000fe4000fffe0ff */
[----:B------:R2:W-:Y:S01]  /*4970*/  @!UP1 UTMALDG.3D [UR32], [UR14], desc[UR10] ;  /* 0x00000a200e0095b4 */ /* 0x0005e20008011000 */
[----:B------:R4:W-:Y:S01]  /*4980*/  @!P4 SYNCS.ARRIVE.TRANS64.RED.A0TR RZ, [UR7+0x50], R0 ;  /* 0x00005000ffffc9a7 */ /* 0x0009e20008300407 */
[----:B------:R-:W-:Y:S01]  /*4990*/  SYNCS.ARRIVE.TRANS64.RED.A1T0 RZ, [UR8], RZ ;  /* 0x000000ffffff79a7 */ /* 0x000fe20008100408 */
[----:B----4-:R-:W-:Y:S01]  /*49a0*/  @!P4 IMAD.X R0, RZ, RZ, R33, P0 ;  /* 0x000000ffff00c224 */ /* 0x010fe200000e0621 */
[----:B------:R-:W4:Y:S02]  /*49b0*/  SYNCS.PHASECHK.TRANS64.TRYWAIT P2, [UR7+0x78], R12 ;  /* 0x0000780cff0075a7 */ /* 0x000f240008041107 */
[----:B--2-4-:R-:W-:Y:S05]  /*49c0*/  @!P2 BRA `(.L_x_92) ;  /* 0x0000007400a0a947 */ /* 0x014fea0003800000 */
.L_x_178:
        /* <DEDUP_REMOVED lines=8> */
[----:B------:R-:W-:Y:S01]  /*4a50*/  @!UP1 UIADD3 UR24, UPT, UPT, UR7, 0x2200, URZ ;  /* 0x0000220007189890 */ /* 0x000fe2000fffe0ff */
[----:B------:R-:W-:Y:S01]  /*4a60*/  VOTEU.ALL UP1, P4 ;  /* 0x0000000000ff7886 */ /* 0x000fe20002020000 */
[----:B------:R-:W-:Y:S01]  /*4a70*/  UMOV UR27, UR35 ;  /* 0x00000023001b7c82 */ /* 0x000fe20008000000 */
[----:B------:R-:W-:Y:S02]  /*4a80*/  UMOV UR28, UR36 ;  /* 0x00000024001c7c82 */ /* 0x000fe40008000000 */
[----:B------:R-:W-:Y:S01]  /*4a90*/  IMAD.U32 R11, RZ, RZ, UR8 ;  /* 0x00000008ff0b7e24 */ /* 0x000fe2000f8e00ff */
[----:B------:R-:W-:Y:S01]  /*4aa0*/  UPRMT UR8, UR37, 0x654, UR25 ;  /* 0x0000065425087896 */ /* 0x000fe20008000019 */
[----:B------:R-:W-:Y:S02]  /*4ab0*/  IMAD.U32 R10, RZ, RZ, UR9 ;  /* 0x00000009ff0a7e24 */ /* 0x000fe4000f8e00ff */
[----:B------:R-:W-:Y:S01]  /*4ac0*/  @!P4 IMAD.X R20, RZ, RZ, R33, P0 ;  /* 0x000000ffff14c224 */ /* 0x000fe200000e0621 */
[----:B------:R-:W-:Y:S02]  /*4ad0*/  @!P4 R2UR UR15, R11 ;  /* 0x000000000b0fc2ca */ /* 0x000fe400000e0000 */
[----:B------:R-:W-:Y:S11]  /*4ae0*/  @!P4 R2UR UR14, R10 ;  /* 0x000000000a0ec2ca */ /* 0x000ff600000e0000 */
[----:B------:R-:W-:Y:S02]  /*4af0*/  @!UPT UIADD3 URZ, UPT, UPT, URZ, URZ, URZ ;  /* 0x000000fffffff290 */ /* 0x000fe4000fffe0ff */
[----:B------:R2:W-:Y:S01]  /*4b00*/  @!UP1 UTMALDG.3D [UR24], [UR14], desc[UR10] ;  /* 0x00000a180e0095b4 */ /* 0x0005e20008011000 */
[----:B------:R2:W-:Y:S01]  /*4b10*/  @!P4 SYNCS.ARRIVE.TRANS64.RED.A0TR RZ, [UR7+0x58], R0 ;  /* 0x00005800ffffc9a7 */ /* 0x0005e20008300407 */
[----:B------:R-:W-:Y:S01]  /*4b20*/  SYNCS.ARRIVE.TRANS64.RED.A1T0 RZ, [UR8], RZ ;  /* 0x000000ffffff79a7 */ /* 0x000fe20008100408 */
[----:B------:R-:W4:Y:S02]  /*4b30*/  SYNCS.PHASECHK.TRANS64.TRYWAIT P2, [UR7+0x80], R12 ;  /* 0x0000800cff0075a7 */ /* 0x000f240008041107 */
[----:B--2-4-:R-:W-:Y:S05]  /*4b40*/  @!P2 BRA `(.L_x_93) ;  /* 0x000000740058a947 */ /* 0x014fea0003800000 */
.L_x_180:
[----:B------:R-:W2:Y:S01]  /*4b50*/  LDC.64 R14, c[0x0][0xb10] ;  /* 0x0002c400ff0e7b82 */ /* 0x000ea20000000a00 */
[----:B------:R-:W-:Y:S01]  /*4b60*/  @!P4 R2UR UR8, R20 ;  /* 0x000000001408c2ca */ /* 0x000fe200000e0000 */
[----:B------:R-:W-:Y:S01]  /*4b70*/  VOTEU.ALL UP1, P4 ;  /* 0x0000000000ff7886 */ /* 0x000fe20002020000 */
[----:B------:R-:W-:Y:S01]  /*4b80*/  @!P4 R2UR UR9, R21 ;  /* 0x000000001509c2ca */ /* 0x000fe200000e0000 */
[----:B------:R-:W-:Y:S01]  /*4b90*/  UMOV UR10, 0x0 ;  /* 0x00000000000a7882 */ /* 0x000fe20000000000 */
[----:B------:R-:W-:Y:S03]  /*4ba0*/  UMOV UR11, 0x10000000 ;  /* 0x10000000000b7882 */ /* 0x000fe60000000000 */
[----:B------:R-:W4:Y:S01]  /*4bb0*/  LDC.64 R10, c[0x0][0xb18] ;  /* 0x0002c600ff0a7b82 */ /* 0x000f220000000a00 */
[----:B------:R-:W-:Y:S01]  /*4bc0*/  @!UP1 UIADD3 UR18, UPT, UPT, UR34, 0x80, URZ ;  /* 0x0000008022129890 */ /* 0x000fe2000fffe0ff */
[----:B------:R-:W-:Y:S01]  /*4bd0*/  @P3 SHF.R.U32.HI R28, RZ, 0x10, R25 ;  /* 0x00000010ff1c3819 */ /* 0x000fe20000011619 */
[----:B------:R-:W-:Y:S01]  /*4be0*/  @!UP1 UIADD3 UR16, UPT, UPT, UR7, 0x4200, URZ ;  /* 0x0000420007109890 */ /* 0x000fe2000fffe0ff */
[----:B------:R-:W-:Y:S01]  /*4bf0*/  VIADD R30, R30, 0x1 ;  /* 0x000000011e1e7836 */ /* 0x000fe20000000000 */
[----:B------:R-:W-:Y:S03]  /*4c00*/  VOTEU.ALL UP1, P4 ;  /* 0x0000000000ff7886 */ /* 0x000fe60002020000 */
[----:B------:R-:W5:Y:S01]  /*4c10*/  @!P1 LDC R0, c[0x0][0xb20] ;  /* 0x0002c800ff009b82 */ /* 0x000f620000000800 */
[----:B------:R-:W-:Y:S01]  /*4c20*/  UMOV UR19, UR35 ;  /* 0x0000002300137c82 */ /* 0x000fe20008000000 */
[----:B------:R-:W-:Y:S01]  /*4c30*/  IMAD.U32 R21, RZ, RZ, UR8 ;  /* 0x00000008ff157e24 */ /* 0x000fe2000f8e00ff */
[----:B------:R-:W-:Y:S05]  /*4c40*/  UMOV UR20, UR36 ;  /* 0x0000002400147c82 */ /* 0x000fea0008000000 */
[----:B-1----:R-:W1:Y:S01]  /*4c50*/  @!P1 LDC R3, c[0x0][0xb0c] ;  /* 0x0002c300ff039b82 */ /* 0x002e620000000800 */
[----:B------:R-:W-:Y:S01]  /*4c60*/  IMAD.U32 R20, RZ, RZ, UR9 ;  /* 0x00000009ff147e24 */ /* 0x000fe2000f8e00ff */
[----:B------:R-:W-:Y:S01]  /*4c70*/  UPRMT UR8, UR37, 0x654, UR17 ;  /* 0x0000065425087896 */ /* 0x000fe20008000011 */
[----:B------:R-:W-:Y:S03]  /*4c80*/  @!P4 R2UR UR15, R21 ;  /* 0x00000000150fc2ca */ /* 0x000fe600000e0000 */
[----:B------:R-:W-:Y:S01]  /*4c90*/  @!P4 R2UR UR14, R20 ;  /* 0x00000000140ec2ca */ /* 0x000fe200000e0000 */
[----:B------:R-:W-:Y:S11]  /*4ca0*/  @!P4 IMAD.MOV.U32 R20, RZ, RZ, 0x2000 ;  /* 0x00002000ff14c424 */ /* 0x000ff600078e00ff */
[----:B------:R-:W-:Y:S01]  /*4cb0*/  @!UPT UIADD3 URZ, UPT, UPT, URZ, URZ, URZ ;  /* 0x000000fffffff290 */ /* 0x000fe2000fffe0ff */
[----:B------:R1:W-:Y:S01]  /*4cc0*/  @!UP1 UTMALDG.3D [UR16], [UR14], desc[UR10] ;  /* 0x00000a100e0095b4 */ /* 0x0003e20008011000 */
[----:B------:R1:W-:Y:S02]  /*4cd0*/  @!P4 SYNCS.ARRIVE.TRANS64.RED.A0TR RZ, [UR7+0x60], R20 ;  /* 0x00006014ffffc9a7 */ /* 0x0003e40008300407 */
[----:B-1----:R-:W-:Y:S01]  /*4ce0*/  @!P1 ISETP.NE.AND P2, PT, R3, 0x1, PT ;  /* 0x000000010300980c */ /* 0x002fe20003f45270 */
[C---:B--2---:R-:W-:Y:S01]  /*4cf0*/  @!P1 IMAD.HI.U32 R14, R13.reuse, R14, RZ ;  /* 0x0000000e0d0e9227 */ /* 0x044fe200078e00ff */
[----:B----4-:R-:W-:Y:S03]  /*4d00*/  @!P1 ISETP.NE.AND P0, PT, R10, 0x1, PT ;  /* 0x000000010a00980c */ /* 0x010fe60003f05270 */
[C---:B------:R-:W-:Y:S01]  /*4d10*/  @!P1 IMAD.HI.U32 R11, R8.reuse, R11, RZ ;  /* 0x0000000b080b9227 */ /* 0x040fe200078e00ff */
[----:B------:R-:W-:Y:S04]  /*4d20*/  @!P1 SHF.R.U32.HI R14, RZ, R15, R14 ;  /* 0x0000000fff0e9219 */ /* 0x000fe8000001160e */
[----:B-----5:R-:W-:Y:S01]  /*4d30*/  @!P1 SHF.R.U32.HI R9, RZ, R0, R11 ;  /* 0x00000000ff099219 */ /* 0x020fe2000001160b */
[----:B------:R-:W-:Y:S01]  /*4d40*/  SYNCS.ARRIVE.TRANS64.RED.A1T0 RZ, [UR8], RZ ;  /* 0x000000ffffff79a7 */ /* 0x000fe20008100408 */
[----:B------:R-:W-:Y:S02]  /*4d50*/  @!P1 SEL R14, R13, R14, !P2 ;  /* 0x0000000e0d0e9207 */ /* 0x000fe40005000000 */
[----:B------:R-:W-:Y:S01]  /*4d60*/  @!P1 SEL R9, R8, R9, !P0 ;  /* 0x0000000908099207 */ /* 0x000fe20004000000 */
[----:B------:R-:W1:Y:S04]  /*4d70*/  SYNCS.PHASECHK.TRANS64.TRYWAIT P5, [UR7+0x88], R12 ;  /* 0x0000880cff0075a7 */ /* 0x000e6800080a1107 */
[----:B------:R-:W-:Y:S02]  /*4d80*/  @!P1 IMAD.IADD R0, R9, 0x1, -R14 ;  /* 0x0000000109009824 */ /* 0x000fe400078e0a0e */
[----:B------:R-:W-:Y:S02]  /*4d90*/  @!P1 IMAD.IADD R9, R14, 0x1, -R9 ;  /* 0x000000010e099824 */ /* 0x000fe400078e0a09 */
[----:B------:R-:W-:Y:S02]  /*4da0*/  @!P1 IMAD R13, R0, R3, R13 ;  /* 0x00000003000d9224 */ /* 0x000fe400078e020d */
[----:B------:R-:W-:Y:S01]  /*4db0*/  @!P1 IMAD R8, R9, R10, R8 ;  /* 0x0000000a09089224 */ /* 0x000fe200078e0208 */
[----:B-1----:R-:W-:Y:S06]  /*4dc0*/  @!P5 BRA `(.L_x_94) ;  /* 0x0000007000d0d947 */ /* 0x002fec0003800000 */
.L_x_182:
[----:B-1----:R-:W-:Y:S01]  /*4dd0*/  @!P4 IADD3 R3, P0, PT, R32, 0x580, RZ ;  /* 0x000005802003c810 */ /* 0x002fe20007f1e0ff */
[----:B------:R-:W-:Y:S01]  /*4de0*/  VOTEU.ALL UP1, P4 ;  /* 0x0000000000ff7886 */ /* 0x000fe20002020000 */
[----:B------:R-:W-:Y:S01]  /*4df0*/  UMOV UR18, 0x0 ;  /* 0x0000000000127882 */ /* 0x000fe20000000000 */
[----:B------:R-:W-:Y:S01]  /*4e00*/  UMOV UR19, 0x10000000 ;  /* 0x1000000000137882 */ /* 0x000fe20000000000 */
[----:B------:R-:W-:Y:S01]  /*4e10*/  @!P4 R2UR UR9, R3 ;  /* 0x000000000309c2ca */ /* 0x000fe200000e0000 */
[----:B------:R-:W-:Y:S01]  /*4e20*/  @!P4 IMAD.X R0, RZ, RZ, R33, P0 ;  /* 0x000000ffff00c224 */ /* 0x000fe200000e0621 */
[----:B------:R-:W-:Y:S01]  /*4e30*/  @!UP1 UIADD3 UR10, UPT, UPT, UR34, 0xc0, URZ ;  /* 0x000000c0220a9890 */ /* 0x000fe2000fffe0ff */
[----:B------:R-:W-:Y:S01]  /*4e40*/  ISETP.NE.AND P0, PT, R30, 0x2, PT ;  /* 0x000000021e00780c */ /* 0x000fe20003f05270 */
[----:B------:R-:W-:Y:S01]  /*4e50*/  UMOV UR11, UR35 ;  /* 0x00000023000b7c82 */ /* 0x000fe20008000000 */
[----:B------:R-:W-:Y:S01]  /*4e60*/  UMOV UR12, UR36 ;  /* 0x00000024000c7c82 */ /* 0x000fe20008000000 */
[----:B------:R-:W-:Y:S01]  /*4e70*/  @!P4 R2UR UR8, R0 ;  /* 0x000000000008c2ca */ /* 0x000fe200000e0000 */
[----:B------:R-:W-:Y:S01]  /*4e80*/  IMAD.IADD R20, R8, 0x1, R147 ;  /* 0x0000000108147824 */ /* 0x000fe200078e0293 */
[----:B------:R-:W-:Y:S01]  /*4e90*/  @P3 R2UR UR36, R28 ;  /* 0x000000001c2432ca */ /* 0x000fe200000e0000 */
[----:B------:R-:W-:Y:S01]  /*4ea0*/  IMAD.IADD R21, R13, 0x1, R170 ;  /* 0x000000010d157824 */ /* 0x000fe200078e02aa */
[----:B------:R-:W-:Y:S02]  /*4eb0*/  SEL R0, RZ, 0x1, P0 ;  /* 0x00000001ff007807 */ /* 0x000fe40000000000 */
[----:B------:R-:W-:Y:S01]  /*4ec0*/  LOP3.LUT R31, R31, 0x1, RZ, 0x3c, !PT ;  /* 0x000000011f1f7812 */ /* 0x000fe200078e3cff */
[----:B------:R-:W-:Y:S01]  /*4ed0*/  IMAD.U32 R10, RZ, RZ, UR9 ;  /* 0x00000009ff0a7e24 */ /* 0x000fe2000f8e00ff */
[----:B------:R-:W-:Y:S01]  /*4ee0*/  @!UP1 UIADD3 UR9, UPT, UPT, UR7, 0x68, URZ ;  /* 0x0000006807099890 */ /* 0x000fe2000fffe0ff */
[----:B------:R-:W-:Y:S02]  /*4ef0*/  LOP3.LUT R29, R29, R0, RZ, 0x3c, !PT ;  /* 0x000000001d1d7212 */ /* 0x000fe400078e3cff */
[----:B------:R-:W-:Y:S02]  /*4f00*/  SEL R30, R30, RZ, P0 ;  /* 0x000000ff1e1e7207 */ /* 0x000fe40000000000 */
[----:B------:R-:W-:Y:S01]  /*4f10*/  IMAD.U32 R11, RZ, RZ, UR8 ;  /* 0x00000008ff0b7e24 */ /* 0x000fe2000f8e00ff */
[----:B------:R-:W-:Y:S01]  /*4f20*/  @!P4 R2UR UR14, R10 ;  /* 0x000000000a0ec2ca */ /* 0x000fe200000e0000 */
[----:B------:R-:W-:Y:S01]  /*4f30*/  @!UP1 UIADD3 UR8, UPT, UPT, UR7, 0x6200, URZ ;  /* 0x0000620007089890 */ /* 0x000fe2000fffe0ff */
[----:B------:R-:W-:Y:S02]  /*4f40*/  VOTEU.ALL UP1, P4 ;  /* 0x0000000000ff7886 */ /* 0x000fe40002020000 */
[----:B------:R-:W-:Y:S11]  /*4f50*/  @!P4 R2UR UR15, R11 ;  /* 0x000000000b0fc2ca */ /* 0x000ff600000e0000 */
[----:B------:R-:W-:Y:S02]  /*4f60*/  @!UPT UIADD3 URZ, UPT, UPT, URZ, URZ, URZ ;  /* 0x000000fffffff290 */ /* 0x000fe4000fffe0ff */
[----:B------:R2:W-:Y:S01]  /*4f70*/  @!UP1 UTMALDG.3D [UR8], [UR14], desc[UR18] ;  /* 0x000012080e0095b4 */ /* 0x0005e20008011000 */
[----:B------:R2:W-:Y:S01]  /*4f80*/  @!P4 SYNCS.ARRIVE.TRANS64.RED.A0TR RZ, [UR7+0x68], R23 ;  /* 0x00006817ffffc9a7 */ /* 0x0005e20008300407 */
[----:B------:R-:W-:Y:S01]  /*4f90*/  UPLOP3.LUT UP1, UPT, UPT, UPT, UPT, 0x80, 0x8 ;  /* 0x000000000008789c */ /* 0x000fe20003f2f070 */
[----:B------:R-:W-:Y:S01]  /*4fa0*/  SYNCS.ARRIVE.TRANS64.RED.A1T0 RZ, [UR13], RZ ;  /* 0x000000ffffff79a7 */ /* 0x000fe2000810040d */
[----:B------:R-:W-:Y:S09]  /*4fb0*/  @P3 BRA `(.L_x_95) ;  /* 0xfffffff000943947 */ /* 0x000ff2000383ffff */
[----:B------:R-:W-:-:S04]  /*4fc0*/  SHF.L.U32 R3, R31, 0x1f, RZ ;  /* 0x0000001f1f037819 */ /* 0x000fc800000006ff */
[----:B------:R-:W1:Y:S02]  /*4fd0*/  SYNCS.PHASECHK.TRANS64.TRYWAIT P0, [UR7+0x70], R3 ;  /* 0x00007003ff0075a7 */ /* 0x000e640008001107 */
[----:B-1----:R-:W-:Y:S05]  /*4fe0*/  @!P0 BRA `(.L_x_96) ;  /* 0x0000007000608947 */ /* 0x002fea0003800000 */
.L_x_184:
[----:B------:R-:W4:Y:S02]  /*4ff0*/  SYNCS.PHASECHK.TRANS64.TRYWAIT P0, [UR7+0x78], R3 ;  /* 0x00007803ff0075a7 */ /* 0x000f240008001107 */
[----:B----4-:R-:W-:Y:S05]  /*5000*/  @!P0 BRA `(.L_x_97) ;  /* 0x0000007000708947 */ /* 0x010fea0003800000 */
.L_x_186:
[----:B------:R-:W4:Y:S02]  /*5010*/  SYNCS.PHASECHK.TRANS64.TRYWAIT P0, [UR7+0x80], R3 ;  /* 0x00008003ff0075a7 */ /* 0x000f240008001107 */
[----:B----4-:R-:W-:Y:S05]  /*5020*/  @!P0 BRA `(.L_x_98) ;  /* 0x0000007000808947 */ /* 0x010fea0003800000 */
.L_x_188:
[----:B-1----:R-:W-:-:S07]  /*5030*/  MOV R0, UR7 ;  /* 0x0000000700007c02 */ /* 0x002fce0008000f00 */
.L_x_99:
[----:B-1----:R-:W-:-:S04]  /*5040*/  SHF.L.U32 R3, R31, 0x1f, RZ ;  /* 0x0000001f1f037819 */ /* 0x002fc800000006ff */
[----:B------:R1:W4:Y:S03]  /*5050*/  SYNCS.PHASECHK.TRANS64.TRYWAIT P0, [R0+URZ+0x88], R3 ;  /* 0x00008803000075a7 */ /* 0x00032600080011ff */
[----:B----4-:R-:W-:Y:S05]  /*5060*/  @!P0 NANOSLEEP.SYNCS 0x989680 ;  /* 0x009896800000895d */ /* 0x010fea0003900000 */
[----:B------:R-:W4:Y:S02]  /*5070*/  @!P0 SYNCS.PHASECHK.TRANS64 P0, [R0+URZ+0x88], R3 ;  /* 0x00008803000085a7 */ /* 0x000f2400080010ff */
[----:B--2-4-:R-:W-:Y:S05]  /*5080*/  @P0 EXIT ;  /* 0x000000000000094d */ /* 0x014fea0003800000 */
[----:B------:R-:W-:Y:S05]  /*5090*/  BRA `(.L_x_99) ;  /* 0xfffffffc00e87947 */ /* 0x000fea000383ffff */
.L_x_84:
[----:B------:R-:W-:-:S06]  /*50a0*/  UISETP.GE.AND UP1, UPT, UR10, 0x4, UPT ;  /* 0x000000040a00788c */ /* 0x000fcc000bf26270 */
[----:B------:R-:W-:-:S13]  /*50b0*/  PLOP3.LUT P0, PT, PT, PT, UP1, 0x80, 0x8 ;  /* 0x000000000008781c */ /* 0x000fda0003f0f018 */
[----:B------:R-:W-:Y:S05]  /*50c0*/  @!P0 EXIT ;  /* 0x000000000000894d */ /* 0x000fea0003800000 */
[----:B------:R-:W-:Y:S01]  /*50d0*/  BAR.SYNC.DEFER_BLOCKING 0x6, 0xa0 ;  /* 0x0182800000007b1d */ /* 0x000fe20000010000 */
[C---:B------:R-:W-:Y:S01]  /*50e0*/  IMAD.SHL.U32 R3, R185.reuse, 0x40, RZ ;  /* 0x00000040b9037824 */ /* 0x040fe200078e00ff */
[C---:B------:R-:W-:Y:S01]  /*50f0*/  LOP3.LUT R189, R185.reuse, 0x60, RZ, 0xc0, !PT ;  /* 0x00000060b9bd7812 */ /* 0x040fe200078ec0ff */
[C---:B------:R-:W-:Y:S01]  /*5100*/  IMAD.SHL.U32 R172, R185.reuse, 0x8, RZ ;  /* 0x00000008b9ac7824 */ /* 0x040fe200078e00ff */
[C---:B------:R-:W-:Y:S01]  /*5110*/  LOP3.LUT R187, R185.reuse, 0x2, RZ, 0xc0, !PT ;  /* 0x00000002b9bb7812 */ /* 0x040fe200078ec0ff */
[----:B------:R-:W-:Y:S01]  /*5120*/  IMAD.U32 R79, R185, 0x10000, RZ ;  /* 0x00010000b94f7824 */ /* 0x000fe200078e00ff */
[----:B------:R-:W-:Y:S02]  /*5130*/  UMOV UR49, 0x400 ;  /* 0x0000040000317882 */ /* 0x000fe40000000000 */
[----:B------:R-:W1:Y:S01]  /*5140*/  LDC R177, c[0x0][0x370] ;  /* 0x0000dc00ffb17b82 */ /* 0x000e620000000800 */
[----:B------:R-:W-:Y:S01]  /*5150*/  ULEA UR49, UR37, UR49, 0x18 ;  /* 0x0000003125317291 */ /* 0x000fe2000f8ec0ff */
[----:B------:R-:W-:Y:S01]  /*5160*/  LOP3.LUT R5, R3, 0x180, RZ, 0xc0, !PT ;  /* 0x0000018003057812 */ /* 0x000fe200078ec0ff */
[----:B------:R-:W-:Y:S01]  /*5170*/  HFMA2 R192, -RZ, RZ, 0, 0 ;  /* 0x00000000ffc07431 */ /* 0x000fe200000001ff */
[----:B------:R-:W-:Y:S01]  /*5180*/  LOP3.LUT R79, R79, 0x600000, RZ, 0xc0, !PT ;  /* 0x006000004f4f7812 */ /* 0x000fe200078ec0ff */
[----:B------:R-:W-:Y:S01]  /*5190*/  UIADD3 UR4, UPT, UPT, UR49, 0x8200, URZ ;  /* 0x0000820031047890 */ /* 0x000fe2000fffe0ff */
[----:B------:R-:W-:Y:S01]  /*51a0*/  LOP3.LUT R172, R5, 0x30, R172, 0xf8, !PT ;  /* 0x0000003005ac7812 */ /* 0x000fe200078ef8ac */
[----:B------:R-:W-:Y:S01]  /*51b0*/  IMAD.MOV.U32 R76, RZ, RZ, RZ ;  /* 0x000000ffff4c7224 */ /* 0x000fe200078e00ff */
[----:B------:R-:W2:Y:S01]  /*51c0*/  LDC R74, c[0x0][0xb0c] ;  /* 0x0002c300ff4a7b82 */ /* 0x000ea20000000800 */
[----:B------:R-:W-:-:S02]  /*51d0*/  LOP3.LUT R185, R185, 0x4, RZ, 0xc0, !PT ;  /* 0x00000004b9b97812 */ /* 0x000fc400078ec0ff */
[----:B------:R-:W-:Y:S02]  /*51e0*/  CS2R R182, SRZ ;  /* 0x0000000000b67805 */ /* 0x000fe4000001ff00 */
[----:B------:R-:W-:Y:S02]  /*51f0*/  LOP3.LUT R172, R172, 0x1e40, R3, 0xf8, !PT ;  /* 0x00001e40acac7812 */ /* 0x000fe400078ef803 */
[----:B------:R-:W-:Y:S02]  /*5200*/  CS2R R180, SRZ ;  /* 0x0000000000b47805 */ /* 0x000fe4000001ff00 */
[----:B------:R-:W-:Y:S01]  /*5210*/  IADD3 R184, PT, PT, -R185, 0x2, RZ ;  /* 0x00000002b9b87810 */ /* 0x000fe20007ffe1ff */
[----:B------:R-:W-:Y:S01]  /*5220*/  IMAD.MOV R176, RZ, RZ, -R187 ;  /* 0x000000ffffb07224 */ /* 0x000fe200078e0abb */
[----:B------:R-:W-:Y:S01]  /*5230*/  MOV R188, UR4 ;  /* 0x0000000400bc7c02 */ /* 0x000fe20008000f00 */
[----:B------:R-:W3:Y:S01]  /*5240*/  LDC R174, c[0x0][0xb20] ;  /* 0x0002c800ffae7b82 */ /* 0x000ee20000000800 */
[----:B------:R-:W4:Y:S01]  /*5250*/  LDS R0, [UR49+0x130] ;  /* 0x00013031ff007984 */ /* 0x000f220008000800 */
[----:B------:R-:W-:Y:S01]  /*5260*/  VIADD R186, R172, UR49 ;  /* 0x00000031acba7c36 */ /* 0x000fe20008000000 */
[----:B------:R-:W1:Y:S01]  /*5270*/  LDCU.64 UR52, c[0x0][0x348] ;  /* 0x00006900ff3477ac */ /* 0x000e620008000a00 */
[----:B------:R-:W-:-:S02]  /*5280*/  IMAD.MOV R175, RZ, RZ, -R185 ;  /* 0x000000ffffaf7224 */ /* 0x000fc400078e0ab9 */
[----:B------:R-:W-:Y:S01]  /*5290*/  VIADD R186, R186, 0x200 ;  /* 0x00000200baba7836 */ /* 0x000fe20000000000 */
[----:B------:R-:W1:Y:S01]  /*52a0*/  LDCU.64 UR38, c[0x0][0x888] ;  /* 0x00011100ff2677ac */ /* 0x000e620008000a00 */
[----:B------:R-:W1:Y:S01]  /*52b0*/  LDC R73, c[0x0][0xb30] ;  /* 0x0002cc00ff497b82 */ /* 0x000e620000000800 */
[----:B------:R-:W1:Y:S01]  /*52c0*/  LDCU.64 UR44, c[0x0][0x890] ;  /* 0x00011200ff2c77ac */ /* 0x000e620008000a00 */
[----:B------:R-:W-:-:S06]  /*52d0*/  UIADD3 UR48, UPT, UPT, UR49, 0x200, URZ ;  /* 0x0000020031307890 */ /* 0x000fcc000fffe0ff */
[----:B------:R-:W1:Y:S08]  /*52e0*/  LDC.64 R168, c[0x0][0xb10] ;  /* 0x0002c400ffa87b82 */ /* 0x000e700000000a00 */
[----:B------:R-:W1:Y:S08]  /*52f0*/  LDC.64 R70, c[0x0][0xb18] ;  /* 0x0002c600ff467b82 */ /* 0x000e700000000a00 */
[----:B------:R-:W1:Y:S08]  /*5300*/  LDC.64 R68, c[0x0][0xb28] ;  /* 0x0002ca00ff447b82 */ /* 0x000e700000000a00 */
[----:B------:R-:W1:Y:S01]  /*5310*/  LDC.64 R166, c[0x0][0x8b0] ;  /* 0x00022c00ffa67b82 */ /* 0x000e620000000a00 */
[----:B----4-:R-:W-:-:S07]  /*5320*/  IMAD.IADD R79, R0, 0x1, R79 ;  /* 0x00000001004f7824 */ /* 0x010fce00078e024f */
[----:B------:R-:W4:Y:S08]  /*5330*/  LDC.64 R164, c[0x0][0x8a8] ;  /* 0x00022a00ffa47b82 */ /* 0x000f300000000a00 */
[----:B--23--:R-:W1:Y:S02]  /*5340*/  LDC R178, c[0x0][0x374] ;  /* 0x0000dd00ffb27b82 */ /* 0x00ce640000000800 */
.L_x_144:
[----:B------:R-:W-:Y:S02]  /*5350*/  LEA R0, R192, UR49, 0x3 ;  /* 0x00000031c0007c11 */ /* 0x000fe4000f8e18ff */
[----:B------:R-:W-:Y:S02]  /*5360*/  SHF.L.U32 R3, R182, 0x1f, RZ ;  /* 0x0000001fb6037819 */ /* 0x000fe400000006ff */
[----:B-1----:R-:W-:Y:S02]  /*5370*/  LEA R16, R192, UR49, 0x4 ;  /* 0x00000031c0107c11 */ /* 0x002fe4000f8e20ff */
[----:B------:R-:W2:Y:S02]  /*5380*/  SYNCS.PHASECHK.TRANS64.TRYWAIT P0, [R0+URZ+0xa0], R3 ;  /* 0x0000a003000075a7 */ /* 0x000ea400080011ff */
[----:B--2---:R-:W-:Y:S05]  /*5390*/  @!P0 BRA `(.L_x_100) ;  /* 0x0000006c00bc8947 */ /* 0x004fea0003800000 */
.L_x_189:
[----:B------:R-:W3:Y:S01]  /*53a0*/  LDC.64 R12, c[0x0][0xb10] ;  /* 0x0002c400ff0c7b82 */ /* 0x000ee20000000a00 */
[----:B------:R-:W4:Y:S01]  /*53b0*/  LDS.128 R16, [R16+0x110] ;  /* 0x0001100010107984 */ /* 0x000f220000000c00 */
[----:B-1----:R-:W-:Y:S01]  /*53c0*/  ISETP.NE.AND P1, PT, R73, 0x1, PT ;  /* 0x000000014900780c */ /* 0x002fe20003f25270 */
[----:B--2---:R-:W-:Y:S01]  /*53d0*/  VIADD R0, R0, 0xb0 ;  /* 0x000000b000007836 */ /* 0x004fe20000000000 */
[----:B------:R-:W-:Y:S04]  /*53e0*/  ISETP.GE.AND P0, PT, R72, 0x1, PT ;  /* 0x000000014800780c */ /* 0x000fe80003f06270 */
[----:B------:R-:W1:Y:S01]  /*53f0*/  LDC.64 R10, c[0x0][0xb18] ;  /* 0x0002c600ff0a7b82 */ /* 0x000e620000000a00 */
[----:B------:R-:W-:Y:S01]  /*5400*/  PRMT R0, RZ, 0x654, R0 ;  /* 0x00000654ff007816 */ /* 0x000fe20000000000 */
[----:B------:R-:W-:Y:S01]  /*5410*/  @!PT LDS RZ, [RZ] ;  /* 0x00000000fffff984 */ /* 0x000fe20000000800 */
[----:B------:R-:W-:Y:S01]  /*5420*/  @!PT LDS RZ, [RZ] ;  /* 0x00000000fffff984 */ /* 0x000fe20000000800 */
[----:B------:R-:W-:Y:S01]  /*5430*/  @!PT LDS RZ, [RZ] ;  /* 0x00000000fffff984 */ /* 0x000fe20000000800 */
[----:B------:R-:W-:Y:S01]  /*5440*/  @!PT LDS RZ, [RZ] ;  /* 0x00000000fffff984 */ /* 0x000fe20000000800 */
[----:B------:R2:W-:Y:S06]  /*5450*/  MEMBAR.ALL.CTA ;  /* 0x0000000000007992 */ /* 0x0005ec0000008000 */
[----:B--2---:R-:W2:Y:S01]  /*5460*/  FENCE.VIEW.ASYNC.S ;  /* 0x00000000000073c6 */ /* 0x004ea20000000000 */
[----:B------:R-:W1:Y:S08]  /*5470*/  @!P1 LDC R14, c[0x0][0xb20] ;  /* 0x0002c800ff0e9b82 */ /* 0x000e700000000800 */
[----:B------:R-:W1:Y:S01]  /*5480*/  @!P1 LDC R9, c[0x0][0xb0c] ;  /* 0x0002c300ff099b82 */ /* 0x000e620000000800 */
[----:B--2---:R2:W-:Y:S01]  /*5490*/  SYNCS.ARRIVE.TRANS64.RED.A1T0 RZ, [R0+URZ], RZ ;  /* 0x000000ff00ff79a7 */ /* 0x0045e200081004ff */
[----:B----4-:R-:W-:Y:S04]  /*54a0*/  LOP3.LUT P4, RZ, R18, 0x1, RZ, 0xc0, !PT ;  /* 0x0000000112ff7812 */ /* 0x010fe8000788c0ff */
[----:B------:R-:W-:Y:S09]  /*54b0*/  P2R R190, PR, RZ, 0x10 ;  /* 0x00000010ffbe7803 */ /* 0x000ff20000000000 */
[----:B------:R-:W-:Y:S02]  /*54c0*/  @P4 MOV R77, R16 ;  /* 0x00000010004d4202 */ /* 0x000fe40000000f00 */
[----:B------:R-:W-:Y:S01]  /*54d0*/  @P4 LOP3.LUT R75, R17, 0xffff, RZ, 0xc0, !PT ;  /* 0x0000ffff114b4812 */ /* 0x000fe200078ec0ff */
[----:B--23--:R-:W-:Y:S06]  /*54e0*/  @!P0 BRA `(.L_x_101) ;  /* 0x0000000000a48947 */ /* 0x00cfec0003800000 */
[----:B------:R-:W-:Y:S01]  /*54f0*/  IMAD.HI.U32 R23, R178, R71, RZ ;  /* 0x00000047b2177227 */ /* 0x000fe200078e00ff */
[----:B------:R-:W-:Y:S02]  /*5500*/  ISETP.NE.AND P0, PT, R70, 0x1, PT ;  /* 0x000000014600780c */ /* 0x000fe40003f05270 */
[----:B------:R-:W-:Y:S01]  /*5510*/  ISETP.NE.AND P2, PT, R72, 0x1, PT ;  /* 0x000000014800780c */ /* 0x000fe20003f45270 */
[----:B------:R-:W-:Y:S01]  /*5520*/  IMAD.HI.U32 R22, R177, R168, RZ ;  /* 0x000000a8b1167227 */ /* 0x000fe200078e00ff */
[----:B------:R-:W-:Y:S02]  /*5530*/  SHF.R.U32.HI R23, RZ, R174, R23 ;  /* 0x000000aeff177219 */ /* 0x000fe40000011617 */
[----:B------:R-:W-:Y:S01]  /*5540*/  ISETP.NE.AND P3, PT, R74, 0x1, PT ;  /* 0x000000014a00780c */ /* 0x000fe20003f65270 */
[----:B------:R-:W-:Y:S01]  /*5550*/  IMAD.HI.U32 R26, R77, R168, RZ ;  /* 0x000000a84d1a7227 */ /* 0x000fe200078e00ff */
[----:B------:R-:W-:Y:S02]  /*5560*/  SHF.R.U32.HI R22, RZ, R169, R22 ;  /* 0x000000a9ff167219 */ /* 0x000fe40000011616 */
[----:B------:R-:W-:Y:S01]  /*5570*/  SEL R3, R178, R23, !P0 ;  /* 0x00000017b2037207 */ /* 0x000fe20004000000 */
[----:B------:R-:W-:Y:S01]  /*5580*/  IMAD.HI.U32 R23, R75, R71, RZ ;  /* 0x000000474b177227 */ /* 0x000fe200078e00ff */
[----:B------:R-:W-:Y:S02]  /*5590*/  SEL R7, R177, R22, !P3 ;  /* 0x00000016b1077207 */ /* 0x000fe40005800000 */
[----:B------:R-:W-:Y:S01]  /*55a0*/  SHF.R.U32.HI R26, RZ, R169, R26 ;  /* 0x000000a9ff1a7219 */ /* 0x000fe2000001161a */
[-C--:B------:R-:W-:Y:S04]  /*55b0*/  IMAD.HI.U32 R22, R3, R68.reuse, RZ ;  /* 0x0000004403167227 */ /* 0x080fe800078e00ff */
[----:B------:R-:W-:Y:S01]  /*55c0*/  IMAD.HI.U32 R24, R7, R68, RZ ;  /* 0x0000004407187227 */ /* 0x000fe200078e00ff */
[-C--:B------:R-:W-:Y:S02]  /*55d0*/  @P2 SHF.R.U32.HI R3, RZ, R69.reuse, R22 ;  /* 0x00000045ff032219 */ /* 0x080fe40000011616 */
[----:B------:R-:W-:Y:S02]  /*55e0*/  SHF.R.U32.HI R22, RZ, R174, R23 ;  /* 0x000000aeff167219 */ /* 0x000fe40000011617 */
[----:B------:R-:W-:Y:S01]  /*55f0*/  @P2 SHF.R.U32.HI R7, RZ, R69, R24 ;  /* 0x00000045ff072219 */ /* 0x000fe20000011618 */
[C---:B------:R-:W-:Y:S01]  /*5600*/  IMAD R2, R72.reuse, R3, RZ ;  /* 0x0000000348027224 */ /* 0x040fe200078e02ff */
[----:B------:R-:W-:Y:S02]  /*5610*/  SEL R5, R75, R22, !P0 ;  /* 0x000000164b057207 */ /* 0x000fe40004000000 */
[----:B------:R-:W-:Y:S01]  /*5620*/  SEL R3, R77, R26, !P3 ;  /* 0x0000001a4d037207 */ /* 0x000fe20005800000 */
[----:B------:R-:W-:Y:S01]  /*5630*/  IMAD R4, R72, R7, RZ ;  /* 0x0000000748047224 */ /* 0x000fe200078e02ff */
[C---:B------:R-:W-:Y:S01]  /*5640*/  ISETP.GE.AND P0, PT, R5.reuse, R2, PT ;  /* 0x000000020500720c */ /* 0x040fe20003f06270 */
[----:B------:R-:W-:Y:S03]  /*5650*/  IMAD.HI.U32 R6, R5, R68, RZ ;  /* 0x0000004405067227 */ /* 0x000fe600078e00ff */
[----:B------:R-:W-:Y:S01]  /*5660*/  ISETP.GE.OR P0, PT, R3, R4, P0 ;  /* 0x000000040300720c */ /* 0x000fe20000706670 */
[----:B------:R-:W-:Y:S01]  /*5670*/  IMAD.MOV R4, RZ, RZ, -R3 ;  /* 0x000000ffff047224 */ /* 0x000fe200078e0a03 */
[-C--:B------:R-:W-:Y:S03]  /*5680*/  SHF.R.U32.HI R6, RZ, R69.reuse, R6 ;  /* 0x00000045ff067219 */ /* 0x080fe60000011606 */
[----:B------:R-:W-:Y:S01]  /*5690*/  IMAD R77, R74, R4, R77 ;  /* 0x000000044a4d7224 */ /* 0x000fe200078e024d */
[----:B------:R-:W-:Y:S05]  /*56a0*/  SEL R15, R5, R6, !P2 ;  /* 0x00000006050f7207 */ /* 0x000fea0005000000 */
[----:B------:R-:W-:Y:S02]  /*56b0*/  IMAD.MOV R6, RZ, RZ, -R15 ;  /* 0x000000ffff067224 */ /* 0x000fe400078e0a0f */
[C---:B------:R-:W-:Y:S04]  /*56c0*/  @!P0 IMAD.HI.U32 R2, R3.reuse, R68, RZ ;  /* 0x0000004403028227 */ /* 0x040fe800078e00ff */
[----:B------:R-:W-:Y:S01]  /*56d0*/  IMAD R6, R72, R6, R5 ;  /* 0x0000000648067224 */ /* 0x000fe200078e0205 */
[----:B------:R-:W-:Y:S04]  /*56e0*/  @!P0 SHF.R.U32.HI R2, RZ, R69, R2 ;  /* 0x00000045ff028219 */ /* 0x000fe80000011602 */
[----:B------:R-:W-:Y:S02]  /*56f0*/  @!P0 SEL R0, R3, R2, !P2 ;  /* 0x0000000203008207 */ /* 0x000fe40005000000 */
[----:B------:R-:W-:Y:S02]  /*5700*/  IADD3 R2, PT, PT, -R5, RZ, RZ ;  /* 0x000000ff05027210 */ /* 0x000fe40007ffe1ff */
[----:B------:R-:W-:Y:S01]  /*5710*/  @!P0 IADD3 R8, PT, PT, R15, -R0, RZ ;  /* 0x800000000f088210 */ /* 0x000fe20007ffe0ff */
[----:B------:R-:W-:Y:S02]  /*5720*/  @!P0 IMAD R0, R7, R6, R0 ;  /* 0x0000000607008224 */ /* 0x000fe400078e0200 */
[----:B------:R-:W-:Y:S02]  /*5730*/  IMAD R75, R70, R2, R75 ;  /* 0x00000002464b7224 */ /* 0x000fe400078e024b */
[----:B------:R-:W-:Y:S02]  /*5740*/  @!P0 IMAD R5, R8, R72, R3 ;  /* 0x0000004808058224 */ /* 0x000fe400078e0203 */
[----:B------:R-:W-:Y:S04]  /*5750*/  @!P0 IMAD.MOV.U32 R3, RZ, RZ, R0 ;  /* 0x000000ffff038224 */ /* 0x000fe800078e0000 */
[----:B------:R-:W-:Y:S02]  /*5760*/  IMAD R77, R3, R74, R77 ;  /* 0x0000004a034d7224 */ /* 0x000fe400078e024d */
[----:B------:R-:W-:Y:S07]  /*5770*/  IMAD R75, R5, R70, R75 ;  /* 0x00000046054b7224 */ /* 0x000fee00078e024b */
.L_x_101:
[----:B-1----:R-:W-:Y:S01]  /*5780*/  @!P1 ISETP.NE.AND P0, PT, R10, 0x1, PT ;  /* 0x000000010a00980c */ /* 0x002fe20003f05270 */
[----:B------:R-:W-:Y:S01]  /*5790*/  @!P1 IMAD.HI.U32 R0, R77, R12, RZ ;  /* 0x0000000c4d009227 */ /* 0x000fe200078e00ff */
[----:B------:R-:W-:Y:S01]  /*57a0*/  @!P1 ISETP.NE.AND P2, PT, R9, 0x1, PT ;  /* 0x000000010900980c */ /* 0x000fe20003f45270 */
[----:B------:R-:W-:Y:S01]  /*57b0*/  ULOP3.LUT UP0, URZ, UR48, 0x1b0, URZ, 0xc0, !UPT ;  /* 0x000001b030ff7892 */ /* 0x000fe2000f80c0ff */
[----:B------:R-:W-:Y:S01]  /*57c0*/  R2UR UR42, R21 ;  /* 0x00000000152a72ca */ /* 0x000fe200000e0000 */
[----:B------:R-:W-:Y:S01]  /*57d0*/  @!P1 IMAD.HI.U32 R3, R75, R11, RZ ;  /* 0x0000000b4b039227 */ /* 0x000fe200078e00ff */
[----:B------:R-:W-:Y:S02]  /*57e0*/  @!P1 SHF.R.U32.HI R0, RZ, R13, R0 ;  /* 0x0000000dff009219 */ /* 0x000fe40000011600 */
[----:B------:R-:W-:Y:S01]  /*57f0*/  R2UR UR41, R20 ;  /* 0x00000000142972ca */ /* 0x000fe200000e0000 */
[----:B------:R-:W-:Y:S01]  /*5800*/  VIADD R192, R192, 0x1 ;  /* 0x00000001c0c07836 */ /* 0x000fe20000000000 */
[----:B------:R-:W-:Y:S02]  /*5810*/  @!P1 SHF.R.U32.HI R2, RZ, R14, R3 ;  /* 0x0000000eff029219 */ /* 0x000fe40000011603 */
[----:B------:R-:W-:Y:S02]  /*5820*/  @!P1 SEL R3, R77, R0, !P2 ;  /* 0x000000004d039207 */ /* 0x000fe40005000000 */
[----:B------:R-:W-:Y:S02]  /*5830*/  @!P1 SEL R2, R75, R2, !P0 ;  /* 0x000000024b029207 */ /* 0x000fe40004000000 */
[----:B------:R-:W-:Y:S01]  /*5840*/  @P4 SHF.R.U32.HI R179, RZ, 0x10, R17 ;  /* 0x00000010ffb34819 */ /* 0x000fe20000011611 */
[----:B------:R-:W-:Y:S02]  /*5850*/  USHF.L.U32 UR42, UR42, 0x7, URZ ;  /* 0x000000072a2a7899 */ /* 0x000fe400080006ff */
[----:B------:R-:W-:Y:S02]  /*5860*/  @!P1 IMAD.IADD R0, R2, 0x1, -R3 ;  /* 0x0000000102009824 */ /* 0x000fe400078e0a03 */
[----:B------:R-:W-:Y:S01]  /*5870*/  @!P1 IMAD.IADD R2, R3, 0x1, -R2 ;  /* 0x0000000103029824 */ /* 0x000fe200078e0a02 */
[----:B------:R-:W-:Y:S01]  /*5880*/  USHF.L.U32 UR41, UR41, 0x8, URZ ;  /* 0x0000000829297899 */ /* 0x000fe200080006ff */
[----:B------:R-:W-:Y:S02]  /*5890*/  @!P1 IMAD R77, R0, R9, R77 ;  /* 0x00000009004d9224 */ /* 0x000fe400078e024d */
[----:B------:R-:W-:Y:S01]  /*58a0*/  @!P1 IMAD R75, R2, R10, R75 ;  /* 0x0000000a024b9224 */ /* 0x000fe200078e024b */
[----:B------:R-:W-:Y:S08]  /*58b0*/  BRA.U !UP0, `(.L_x_102) ;  /* 0x0000000108407547 */ /* 0x000ff0000b800000 */
[----:B------:R-:W1:Y:S01]  /*58c0*/  LDCU.64 UR8, c[0x4][0x88] ;  /* 0x01001100ff0877ac */ /* 0x000e620008000a00 */
[----:B------:R-:W-:Y:S01]  /*58d0*/  MOV R3, 0x0 ;  /* 0x0000000000037802 */ /* 0x000fe20000000f00 */
[----:B------:R-:W-:Y:S02]  /*58e0*/  HFMA2 R12, -RZ, RZ, 0, 5.9604644775390625e-08 ;  /* 0x00000001ff0c7431 */ /* 0x000fe400000001ff */
[----:B------:R-:W-:Y:S02]  /*58f0*/  IMAD.MOV.U32 R8, RZ, RZ, 0x70 ;  /* 0x00000070ff087424 */ /* 0x000fe400078e00ff */
[----:B------:R-:W-:Y:S01]  /*5900*/  IMAD.MOV.U32 R13, RZ, RZ, RZ ;  /* 0x000000ffff0d7224 */ /* 0x000fe200078e00ff */
[----:B------:R-:W2:Y:S01]  /*5910*/  LDCU.64 UR6, c[0x4][0x90] ;  /* 0x01001200ff0677ac */ /* 0x000ea20008000a00 */
[----:B------:R-:W3:Y:S01]  /*5920*/  LDC.64 R2, c[0x4][R3] ;  /* 0x0100000003027b82 */ /* 0x000ee20000000a00 */
[----:B------:R-:W4:Y:S01]  /*5930*/  LDCU.64 UR4, c[0x4][0x8] ;  /* 0x01000100ff0477ac */ /* 0x000f220008000a00 */
[----:B-1----:R-:W-:Y:S01]  /*5940*/  MOV R5, UR9 ;  /* 0x0000000900057c02 */ /* 0x002fe20008000f00 */
[----:B------:R-:W-:Y:S01]  /*5950*/  IMAD.U32 R4, RZ, RZ, UR8 ;  /* 0x00000008ff047e24 */ /* 0x000fe2000f8e00ff */
[----:B--2---:R-:W-:Y:S01]  /*5960*/  MOV R7, UR7 ;  /* 0x0000000700077c02 */ /* 0x004fe20008000f00 */
[----:B------:R-:W-:Y:S01]  /*5970*/  IMAD.U32 R6, RZ, RZ, UR6 ;  /* 0x00000006ff067e24 */ /* 0x000fe2000f8e00ff */
[----:B----4-:R-:W-:Y:S01]  /*5980*/  MOV R11, UR5 ;  /* 0x00000005000b7c02 */ /* 0x010fe20008000f00 */
[----:B------:R-:W-:Y:S02]  /*5990*/  IMAD.U32 R10, RZ, RZ, UR4 ;  /* 0x00000004ff0a7e24 */ /* 0x000fe4000f8e00ff */
[----:B------:R-:W-:Y:S07]  /*59a0*/  LEPC R20, `(.L_x_102) ;  /* 0x000000001014794e */ /* 0x000fee0000000000 */
[----:B---3-5:R-:W-:Y:S05]  /*59b0*/  CALL.ABS.NOINC R2 ;  /* 0x0000000002007343 */ /* 0x028fea0003c00000 */
.L_x_102:
[----:B------:R-:W-:Y:S01]  /*59c0*/  LOP3.LUT P0, RZ, R188, 0x1b0, RZ, 0xc0, !PT ;  /* 0x000001b0bcff7812 */ /* 0x000fe2000780c0ff */
[----:B------:R-:W-:Y:S11]  /*59d0*/  BSSY.RECONVERGENT B6, `(.L_x_103) ;  /* 0x0000013000067945 */ /* 0x000ff60003800200 */
[----:B------:R-:W-:Y:S01]  /*59e0*/  @!UPT UIADD3 URZ, UPT, UPT, URZ, URZ, URZ ;  /* 0x000000fffffff290 */ /* 0x000fe2000fffe0ff */
[----:B------:R-:W-:Y:S05]  /*59f0*/  @!P0 BRA `(.L_x_104) ;  /* 0x0000000000408947 */ /* 0x000fea0003800000 */
        /* <DEDUP_REMOVED lines=16> */
.L_x_104:
[----:B------:R-:W-:Y:S05]  /*5b00*/  BSYNC.RECONVERGENT B6 ;  /* 0x0000000000067941 */ /* 0x000fea0003800200 */
.L_x_103:
[----:B------:R-:W-:Y:S01]  /*5b10*/  ISETP.NE.U32.AND P4, PT, R166, RZ, PT ;  /* 0x000000ffa600720c */ /* 0x000fe20003f85070 */
[----:B------:R-:W-:Y:S01]  /*5b20*/  UISETP.NE.AND UP2, UPT, UR50, URZ, UPT ;  /* 0x000000ff3200728c */ /* 0x000fe2000bf45270 */
[----:B------:R-:W-:Y:S01]  /*5b30*/  ISETP.NE.U32.AND P2, PT, RZ, UR38, PT ;  /* 0x00000026ff007c0c */ /* 0x000fe2000bf45070 */
[----:B------:R-:W-:Y:S01]  /*5b40*/  UISETP.NE.U32.AND UP1, UPT, UR44, URZ, UPT ;  /* 0x000000ff2c00728c */ /* 0x000fe2000bf25070 */
[----:B------:R-:W-:Y:S01]  /*5b50*/  ISETP.NE.AND.EX P4, PT, R167, RZ, PT, P4 ;  /* 0x000000ffa700720c */ /* 0x000fe20003f85340 */
[----:B------:R-:W-:Y:S01]  /*5b60*/  UPLOP3.LUT UP0, UPT, UPT, UPT, UPT, 0x40, 0x4 ;  /* 0x000000000004789c */ /* 0x000fe20003f0e870 */
[----:B------:R-:W-:Y:S01]  /*5b70*/  ISETP.NE.AND.EX P2, PT, RZ, UR39, PT, P2 ;  /* 0x00000027ff007c0c */ /* 0x000fe2000bf45320 */
[----:B------:R-:W-:Y:S01]  /*5b80*/  UISETP.NE.AND.EX UP1, UPT, UR45, URZ, UPT, UP1 ;  /* 0x000000ff2d00728c */ /* 0x000fe2000bf25310 */
[----:B------:R-:W-:Y:S04]  /*5b90*/  PLOP3.LUT P1, PT, PT, PT, UP2, 0x80, 0x8 ;  /* 0x000000000008781c */ /* 0x000fe80003f2f028 */
[----:B------:R-:W-:Y:S06]  /*5ba0*/  @UP2 UPLOP3.LUT UP0, UPT, UPT, UPT, UP1, 0x80, 0x8 ;  /* 0x000000000008289c */ /* 0x000fec0003f0f010 */
[----:B------:R-:W-:Y:S01]  /*5bb0*/  PLOP3.LUT P0, PT, PT, PT, UP0, 0x80, 0x8 ;  /* 0x000000000008781c */ /* 0x000fe20003f0f008 */
[----:B------:R-:W-:Y:S01]  /*5bc0*/  @!UPT UIADD3 URZ, UPT, UPT, URZ, URZ, URZ ;  /* 0x000000fffffff290 */ /* 0x000fe2000fffe0ff */
[----:B------:R-:W-:Y:S11]  /*5bd0*/  BRA.U !UP1, `(.L_x_105) ;  /* 0x0000000109387547 */ /* 0x000ff6000b800000 */
[----:B------:R-:W-:Y:S01]  /*5be0*/  UISETP.NE.U32.AND UP0, UPT, UR38, URZ, UPT ;  /* 0x000000ff2600728c */ /* 0x000fe2000bf05070 */
[----:B------:R-:W-:Y:S02]  /*5bf0*/  HFMA2 R0, -RZ, RZ, 0, 5.9604644775390625e-08 ;  /* 0x00000001ff007431 */ /* 0x000fe400000001ff */
[----:B------:R-:W-:Y:S01]  /*5c00*/  IMAD.MOV.U32 R171, RZ, RZ, 0x1 ;  /* 0x00000001ffab7424 */ /* 0x000fe200078e00ff */
[----:B------:R-:W-:Y:S06]  /*5c10*/  UISETP.NE.AND.EX UP0, UPT, UR39, URZ, UPT, UP0 ;  /* 0x000000ff2700728c */ /* 0x000fec000bf05300 */
[----:B------:R-:W-:Y:S05]  /*5c20*/  PLOP3.LUT P3, PT, PT, PT, UP0, 0x80, 0x8 ;  /* 0x000000000008781c */ /* 0x000fea0003f6f008 */
[----:B------:R-:W1:Y:S01]  /*5c30*/  @UP0 LDCU.64 UR6, c[0x0][0x888] ;  /* 0x00011100ff0607ac */ /* 0x000e620008000a00 */
[----:B------:R-:W-:Y:S07]  /*5c40*/  @UP0 UIMAD UR4, UR36, UR44, URZ ;  /* 0x0000002c240402a4 */ /* 0x000fee000f8e02ff */
[----:B------:R-:W-:Y:S01]  /*5c50*/  @!P3 PRMT R171, R0, 0x7610, R171 ;  /* 0x0000761000abb816 */ /* 0x000fe200000000ab */
[----:B-1----:R-:W-:Y:S03]  /*5c60*/  @UP0 UIMAD.WIDE UR6, UR4, 0x4, UR6 ;  /* 0x00000004040608a5 */ /* 0x002fe6000f8e0206 */
[----:B------:R-:W1:Y:S03]  /*5c70*/  @!UP0 LDCU UR4, c[0x0][0x880] ;  /* 0x00011000ff0487ac */ /* 0x000e660008000800 */
[----:B------:R-:W-:Y:S01]  /*5c80*/  IMAD.U32 R2, RZ, RZ, UR6 ;  /* 0x00000006ff027e24 */ /* 0x000fe2000f8e00ff */
[----:B------:R-:W-:Y:S05]  /*5c90*/  MOV R3, UR7 ;  /* 0x0000000700037c02 */ /* 0x000fea0008000f00 */
[----:B-----5:R2:W5:Y:S02]  /*5ca0*/  @P3 LDG.E R81, desc[UR46][R2.64] ;  /* 0x0000002e02513981 */ /* 0x020564000c1e1900 */
[----:B-12---:R-:W-:Y:S02]  /*5cb0*/  @!P3 IMAD.U32 R81, RZ, RZ, UR4 ;  /* 0x00000004ff51be24 */ /* 0x006fe4000f8e00ff */
.L_x_105:
[----:B------:R-:W-:Y:S05]  /*5cc0*/  @!P4 BRA `(.L_x_106) ;  /* 0x000000000020c947 */ /* 0x000fea0003800000 */
[----:B------:R-:W-:Y:S04]  /*5cd0*/  ISETP.NE.U32.AND P3, PT, R164, RZ, PT ;  /* 0x000000ffa400720c */ /* 0x000fe80003f65070 */
[----:B------:R-:W-:Y:S11]  /*5ce0*/  ISETP.NE.AND.EX P3, PT, R165, RZ, PT, P3 ;  /* 0x000000ffa500720c */ /* 0x000ff60003f65330 */
[----:B------:R-:W-:Y:S02]  /*5cf0*/  @!UPT UIADD3 URZ, UPT, UPT, URZ, URZ, URZ ;  /* 0x000000fffffff290 */ /* 0x000fe4000fffe0ff */
[----:B------:R-:W1:Y:S01]  /*5d00*/  @P3 LDC.64 R2, c[0x0][0x8a8] ;  /* 0x00022a00ff023b82 */ /* 0x000e620000000a00 */
[----:B------:R-:W-:Y:S04]  /*5d10*/  @P3 IMAD R0, R166, UR36, RZ ;  /* 0x00000024a6003c24 */ /* 0x000fe8000f8e02ff */
[----:B-1----:R-:W-:Y:S05]  /*5d20*/  @P3 IMAD.WIDE R2, R0, 0x4, R2 ;  /* 0x0000000400023825 */ /* 0x002fea00078e0202 */
[----:B-----5:R1:W5:Y:S02]  /*5d30*/  @P3 LDG.E R78, desc[UR46][R2.64] ;  /* 0x0000002e024e3981 */ /* 0x020364000c1e1900 */
[----:B-1----:R-:W2:Y:S02]  /*5d40*/  @!P3 LDC R78, c[0x0][0x8a0] ;  /* 0x00022800ff4ebb82 */ /* 0x002ea40000000800 */
.L_x_106:
[----:B-----5:R-:W-:Y:S01]  /*5d50*/  FSETP.NEU.AND P4, PT, R81, RZ, PT ;  /* 0x000000ff5100720b */ /* 0x020fe20003f8d000 */
[----:B------:R-:W-:Y:S01]  /*5d60*/  BSSY B1, `(.L_x_107) ;  /* 0x0000047000017945 */ /* 0x000fe20003800000 */
[----:B------:R-:W-:Y:S01]  /*5d70*/  SEL R5, RZ, 0xffffffff, P2 ;  /* 0xffffffffff057807 */ /* 0x000fe20001000000 */
[----:B------:R-:W-:Y:S01]  /*5d80*/  IMAD.MOV.U32 R196, RZ, RZ, 0x1 ;  /* 0x00000001ffc47424 */ /* 0x000fe200078e00ff */
[----:B------:R-:W-:Y:S01]  /*5d90*/  LOP3.LUT P3, RZ, R171, 0xff, RZ, 0xc0, !PT ;  /* 0x000000ffabff7812 */ /* 0x000fe2000786c0ff */
[C---:B------:R-:W-:Y:S01]  /*5da0*/  IMAD R80, R76.reuse, 0x100, R79 ;  /* 0x000001004c507824 */ /* 0x040fe200078e024f */
[----:B------:R-:W-:Y:S02]  /*5db0*/  @P1 SEL R0, RZ, 0xffffffff, P4 ;  /* 0xffffffffff001807 */ /* 0x000fe40002000000 */
[----:B------:R-:W-:Y:S02]  /*5dc0*/  CS2R R162, SRZ ;  /* 0x0000000000a27805 */ /* 0x000fe4000001ff00 */
[----:B------:R-:W-:Y:S02]  /*5dd0*/  LEA R3, R181, UR49, 0x3 ;  /* 0x00000031b5037c11 */ /* 0x000fe4000f8e18ff */
[----:B------:R-:W-:Y:S02]  /*5de0*/  CS2R R160, SRZ ;  /* 0x0000000000a07805 */ /* 0x000fe4000001ff00 */
[----:B------:R-:W-:Y:S02]  /*5df0*/  @P0 SEL R0, R5, R0, !P3 ;  /* 0x0000000005000207 */ /* 0x000fe40005800000 */
[----:B------:R-:W-:Y:S02]  /*5e00*/  CS2R R158, SRZ ;  /* 0x00000000009e7805 */ /* 0x000fe4000001ff00 */
[----:B------:R-:W-:Y:S02]  /*5e10*/  LEA R191, R76, UR49, 0x3 ;  /* 0x000000314cbf7c11 */ /* 0x000fe4000f8e18ff */
[----:B------:R-:W-:Y:S02]  /*5e20*/  CS2R R156, SRZ ;  /* 0x00000000009c7805 */ /* 0x000fe4000001ff00 */
[----:B------:R-:W-:Y:S02]  /*5e30*/  @P1 LOP3.LUT R0, R0, 0x1, RZ, 0xc0, !PT ;  /* 0x0000000100001812 */ /* 0x000fe400078ec0ff */
[----:B------:R-:W-:Y:S02]  /*5e40*/  CS2R R154, SRZ ;  /* 0x00000000009a7805 */ /* 0x000fe4000001ff00 */
[----:B------:R-:W-:Y:S02]  /*5e50*/  SHF.L.U32 R2, R183, 0x1f, RZ ;  /* 0x0000001fb7027819 */ /* 0x000fe400000006ff */
[----:B------:R-:W-:Y:S02]  /*5e60*/  CS2R R152, SRZ ;  /* 0x0000000000987805 */ /* 0x000fe4000001ff00 */
[----:B------:R-:W-:Y:S02]  /*5e70*/  ISETP.NE.U32.OR P6, PT, R0, 0x1, !P1 ;  /* 0x000000010000780c */ /* 0x000fe40004fc5470 */
[----:B------:R-:W-:Y:S02]  /*5e80*/  CS2R R150, SRZ ;  /* 0x0000000000967805 */ /* 0x000fe4000001ff00 */
[----:B------:R-:W-:Y:S02]  /*5e90*/  PLOP3.LUT P2, PT, PT, PT, UP1, 0x80, 0x8 ;  /* 0x000000000008781c */ /* 0x000fe40003f4f018 */
[----:B------:R-:W-:Y:S02]  /*5ea0*/  CS2R R148, SRZ ;  /* 0x0000000000947805 */ /* 0x000fe4000001ff00 */
[----:B------:R-:W-:Y:S02]  /*5eb0*/  SEL R0, RZ, 0xffffffff, P4 ;  /* 0xffffffffff007807 */ /* 0x000fe40002000000 */
[----:B------:R-:W-:Y:S03]  /*5ec0*/  P2R R204, PR, RZ, 0x40 ;  /* 0x00000040ffcc7803 */ /* 0x000fe60000000000 */
[----:B------:R-:W-:Y:S04]  /*5ed0*/  @P6 SHF.L.U32 R4, R180, 0x1f, RZ ;  /* 0x0000001fb4046819 */ /* 0x000fe800000006ff */
[----:B------:R-:W-:Y:S01]  /*5ee0*/  @P2 SEL R0, R5, R0, !P3 ;  /* 0x0000000005002207 */ /* 0x000fe20005800000 */
[----:B------:R-:W1:Y:S03]  /*5ef0*/  @P6 SYNCS.PHASECHK.TRANS64.TRYWAIT P1, [R3+URZ+0x50], R4 ;  /* 0x00005004030065a7 */ /* 0x000e6600080211ff */
[----:B------:R-:W-:Y:S04]  /*5f00*/  LOP3.LUT R0, R0, 0x1, RZ, 0xc0, !PT ;  /* 0x0000000100007812 */ /* 0x000fe800078ec0ff */
[----:B------:R-:W-:Y:S04]  /*5f10*/  ISETP.NE.U32.AND P5, PT, R0, 0x1, PT ;  /* 0x000000010000780c */ /* 0x000fe80003fa5070 */
[----:B------:R-:W-:Y:S01]  /*5f20*/  P2R R197, PR, RZ, 0x20 ;  /* 0x00000020ffc57803 */ /* 0x000fe20000000000 */
[----:B------:R3:W4:Y:S01]  /*5f30*/  SYNCS.PHASECHK.TRANS64.TRYWAIT P0, [R191+URZ+0xc0], R2 ;  /* 0x0000c002bf0075a7 */ /* 0x00072200080011ff */
[----:B-1----:R-:W-:Y:S01]  /*5f40*/  @P6 SEL R196, RZ, 0x1, !P1 ;  /* 0x00000001ffc46807 */ /* 0x002fe20004800000 */
[----:B---3--:R-:W-:Y:S06]  /*5f50*/  @!P6 BRA `(.L_x_108) ;  /* 0x00000000009ce947 */ /* 0x008fec0003800000 */
[----:B------:R-:W-:Y:S01]  /*5f60*/  @P5 IMAD R6, R181, 0x2000, R186 ;  /* 0x00002000b5065824 */ /* 0x000fe200078e02ba */
[----:B------:R-:W-:Y:S01]  /*5f70*/  ISETP.NE.AND P1, PT, R196, RZ, PT ;  /* 0x000000ffc400720c */ /* 0x000fe20003f25270 */
[----:B------:R-:W-:Y:S01]  /*5f80*/  BSSY B0, `(.L_x_109) ;  /* 0x0000010000007945 */ /* 0x000fe20003800000 */
[----:B------:R-:W-:Y:S01]  /*5f90*/  CS2R R150, SRZ ;  /* 0x0000000000967805 */ /* 0x000fe2000001ff00 */
[--C-:B------:R-:W-:Y:S01]  /*5fa0*/  @P5 IMAD R7, R187, -0x10, R6.reuse ;  /* 0xfffffff0bb075824 */ /* 0x100fe200078e0206 */
[----:B------:R-:W-:Y:S01]  /*5fb0*/  CS2R R148, SRZ ;  /* 0x0000000000947805 */ /* 0x000fe2000001ff00 */
[----:B------:R-:W-:Y:S01]  /*5fc0*/  @P5 IMAD R5, R185, -0x10, R6 ;  /* 0xfffffff0b9055824 */ /* 0x000fe200078e0206 */
[----:B------:R-:W-:Y:S01]  /*5fd0*/  CS2R R158, SRZ ;  /* 0x00000000009e7805 */ /* 0x000fe2000001ff00 */
[----:B------:R-:W-:Y:S01]  /*5fe0*/  @P5 IMAD R4, R184, 0x10, R7 ;  /* 0x00000010b8045824 */ /* 0x000fe200078e0207 */
[----:B------:R-:W-:Y:S02]  /*5ff0*/  CS2R R156, SRZ ;  /* 0x00000000009c7805 */ /* 0x000fe4000001ff00 */
[----:B------:R-:W-:Y:S02]  /*6000*/  CS2R R154, SRZ ;  /* 0x00000000009a7805 */ /* 0x000fe4000001ff00 */
[----:B------:R-:W-:Y:S02]  /*6010*/  CS2R R152, SRZ ;  /* 0x0000000000987805 */ /* 0x000fe4000001ff00 */
[----:B------:R-:W-:Y:S02]  /*6020*/  CS2R R162, SRZ ;  /* 0x0000000000a27805 */ /* 0x000fe4000001ff00 */
[----:B------:R-:W-:Y:S01]  /*6030*/  CS2R R160, SRZ ;  /* 0x0000000000a07805 */ /* 0x000fe2000001ff00 */
[----:B------:R-:W-:Y:S06]  /*6040*/  @P1 BRA `(.L_x_110) ;  /* 0x00000000000c1947 */ /* 0x000fec0003800000 */
[----:B------:R-:W-:Y:S04]  /*6050*/  SHF.L.U32 R0, R180, 0x1f, RZ ;  /* 0x0000001fb4007819 */ /* 0x000fe800000006ff */
[----:B------:R-:W1:Y:S02]  /*6060*/  SYNCS.PHASECHK.TRANS64.TRYWAIT P1, [R3+URZ+0x50], R0 ;  /* 0x00005000030075a7 */ /* 0x000e6400080211ff */
[----:B-1----:R-:W-:Y:S05]  /*6070*/  @!P1 BRA `(.L_x_111) ;  /* 0x0000006000989947 */ /* 0x002fea0003800000 */
.L_x_110:
[----:B------:R-:W-:Y:S05]  /*6080*/  BSYNC B0 ;  /* 0x0000000000007941 */ /* 0x000fea0003800000 */
.L_x_109:
[----:B------:R-:W-:Y:S01]  /*6090*/  ISETP.NE.AND P1, PT, R197, RZ, PT ;  /* 0x000000ffc500720c */ /* 0x000fe20003f25270 */
[----:B-1----:R-:W-:Y:S02]  /*60a0*/  VIADD R3, R3, 0x70 ;  /* 0x0000007003037836 */ /* 0x002fe40000000000 */
[----:B------:R-:W-:Y:S02]  /*60b0*/  IMAD.U32 R0, RZ, RZ, UR37 ;  /* 0x00000025ff007e24 */ /* 0x000fe4000f8e00ff */
[----:B------:R-:W-:Y:S03]  /*60c0*/  VIADD R181, R181, 0x1 ;  /* 0x00000001b5b57836 */ /* 0x000fe60000000000 */
[----:B------:R-:W-:Y:S05]  /*60d0*/  PRMT R0, R0, 0x654, R3 ;  /* 0x0000065400007816 */ /* 0x000fea0000000003 */
[----:B------:R1:W3:Y:S04]  /*60e0*/  @P1 LDS.128 R148, [R6] ;  /* 0x0000000006941984 */ /* 0x0002e80000000c00 */
[----:B------:R1:W1:Y:S04]  /*60f0*/  @P1 LDS.128 R156, [R5+0x20] ;  /* 0x00002000059c1984 */ /* 0x0002680000000c00 */
[----:B------:R1:W1:Y:S04]  /*6100*/  @P1 LDS.128 R152, [R7+0x10] ;  /* 0x0000100007981984 */ /* 0x0002680000000c00 */
[----:B------:R1:W1:Y:S01]  /*6110*/  @P1 LDS.128 R160, [R4+0x10] ;  /* 0x0000100004a01984 */ /* 0x0002620000000c00 */
[C---:B------:R-:W-:Y:S01]  /*6120*/  ISETP.NE.AND P1, PT, R181.reuse, 0x4, PT ;  /* 0x00000004b500780c */ /* 0x040fe20003f25270 */
[----:B------:R-:W-:Y:S01]  /*6130*/  @!PT LDS RZ, [RZ] ;  /* 0x00000000fffff984 */ /* 0x000fe20000000800 */
[----:B------:R-:W-:Y:S01]  /*6140*/  @!PT LDS RZ, [RZ] ;  /* 0x00000000fffff984 */ /* 0x000fe20000000800 */
[----:B------:R-:W-:Y:S01]  /*6150*/  @!PT LDS RZ, [RZ] ;  /* 0x00000000fffff984 */ /* 0x000fe20000000800 */
[----:B------:R-:W-:Y:S01]  /*6160*/  @!PT LDS RZ, [RZ] ;  /* 0x00000000fffff984 */ /* 0x000fe20000000800 */
[----:B------:R5:W-:Y:S06]  /*6170*/  MEMBAR.ALL.CTA ;  /* 0x0000000000007992 */ /* 0x000bec0000008000 */
[----:B-----5:R-:W5:Y:S01]  /*6180*/  FENCE.VIEW.ASYNC.S ;  /* 0x00000000000073c6 */ /* 0x020f620000000000 */
[----:B------:R-:W-:Y:S02]  /*6190*/  SEL R3, RZ, 0x1, P1 ;  /* 0x00000001ff037807 */ /* 0x000fe40000800000 */
[----:B------:R-:W-:Y:S02]  /*61a0*/  SEL R181, R181, RZ, P1 ;  /* 0x000000ffb5b57207 */ /* 0x000fe40000800000 */
[----:B------:R-:W-:Y:S01]  /*61b0*/  LOP3.LUT R180, R180, R3, RZ, 0x3c, !PT ;  /* 0x00000003b4b47212 */ /* 0x000fe200078e3cff */
[----:B-----5:R1:W-:Y:S06]  /*61c0*/  SYNCS.ARRIVE.TRANS64.RED.A1T0 RZ, [R0+URZ], RZ ;  /* 0x000000ff00ff79a7 */ /* 0x0203ec00081004ff */
.L_x_108:
[----:B------:R-:W-:Y:S05]  /*61d0*/  BSYNC B1 ;  /* 0x0000000000017941 */ /* 0x000fea0003800000 */
.L_x_107:
[----:B-1----:R-:W-:Y:S04]  /*61e0*/  SHF.R.U32.HI R0, RZ, 0x15, R80 ;  /* 0x00000015ff007819 */ /* 0x002fe80000011650 */
[----:B------:R-:W-:Y:S01]  /*61f0*/  LOP3.LUT P1, RZ, R0, 0x3, R173, 0x48, !PT ;  /* 0x0000000300ff7812 */ /* 0x000fe200078248ad */
[----:B------:R-:W-:Y:S01]  /*6200*/  @!UPT UIADD3 URZ, UPT, UPT, URZ, URZ, URZ ;  /* 0x000000fffffff290 */ /* 0x000fe2000fffe0ff */
[----:B----4-:R-:W-:Y:S11]  /*6210*/  @P0 BRA `(.L_x_112) ;  /* 0x0000000000080947 */ /* 0x010ff60003800000 */
[----:B------:R-:W1:Y:S02]  /*6220*/  SYNCS.PHASECHK.TRANS64.TRYWAIT P0, [R191+URZ+0xc0], R2 ;  /* 0x0000c002bf0075a7 */ /* 0x000e6400080011ff */
[----:B-1----:R-:W-:Y:S05]  /*6230*/  @!P0 BRA `(.L_x_113) ;  /* 0x00000060003c8947 */ /* 0x002fea0003800000 */
.L_x_112:
[----:B------:R-:W-:Y:S04]  /*6240*/  BSSY.RECONVERGENT B6, `(.L_x_114) ;  /* 0x0000012000067945 */ /* 0x000fe80003800200 */
[----:B------:R-:W-:Y:S05]  /*6250*/  @!P1 BRA `(.L_x_115) ;  /* 0x0000000000409947 */ /* 0x000fea0003800000 */
[----:B------:R-:W4:Y:S01]  /*6260*/  LDCU.64 UR8, c[0x4][0x78] ;  /* 0x01000f00ff0877ac */ /* 0x000f220008000a00 */
[----:B------:R-:W-:Y:S01]  /*6270*/  MOV R3, 0x0 ;  /* 0x0000000000037802 */ /* 0x000fe20000000f00 */
[----:B------:R-:W-:Y:S02]  /*6280*/  HFMA2 R12, -RZ, RZ, 0, 5.9604644775390625e-08 ;  /* 0x00000001ff0c7431 */ /* 0x000fe400000001ff */
[----:B------:R-:W-:Y:S02]  /*6290*/  IMAD.MOV.U32 R8, RZ, RZ, 0x192 ;  /* 0x00000192ff087424 */ /* 0x000fe400078e00ff */
[----:B------:R-:W-:Y:S01]  /*62a0*/  IMAD.MOV.U32 R13, RZ, RZ, RZ ;  /* 0x000000ffff0d7224 */ /* 0x000fe200078e00ff */
[----:B------:R-:W5:Y:S01]  /*62b0*/  LDCU.64 UR6, c[0x4][0x80] ;  /* 0x01001000ff0677ac */ /* 0x000f620008000a00 */
[----:B-1----:R-:W1:Y:S01]  /*62c0*/  LDC.64 R2, c[0x4][R3] ;  /* 0x0100000003027b82 */ /* 0x002e620000000a00 */
[----:B------:R-:W2:Y:S01]  /*62d0*/  LDCU.64 UR4, c[0x4][0x18] ;  /* 0x01000300ff0477ac */ /* 0x000ea20008000a00 */
[----:B----4-:R-:W-:Y:S01]  /*62e0*/  MOV R5, UR9 ;  /* 0x0000000900057c02 */ /* 0x010fe20008000f00 */
[----:B------:R-:W-:Y:S01]  /*62f0*/  IMAD.U32 R4, RZ, RZ, UR8 ;  /* 0x00000008ff047e24 */ /* 0x000fe2000f8e00ff */
[----:B-----5:R-:W-:Y:S01]  /*6300*/  MOV R7, UR7 ;  /* 0x0000000700077c02 */ /* 0x020fe20008000f00 */
[----:B------:R-:W-:Y:S01]  /*6310*/  IMAD.U32 R6, RZ, RZ, UR6 ;  /* 0x00000006ff067e24 */ /* 0x000fe2000f8e00ff */
[----:B--2---:R-:W-:Y:S01]  /*6320*/  MOV R11, UR5 ;  /* 0x00000005000b7c02 */ /* 0x004fe20008000f00 */
[----:B------:R-:W-:Y:S02]  /*6330*/  IMAD.U32 R10, RZ, RZ, UR4 ;  /* 0x00000004ff0a7e24 */ /* 0x000fe4000f8e00ff */
[----:B------:R-:W-:Y:S07]  /*6340*/  LEPC R20, `(.L_x_115) ;  /* 0x000000001014794e */ /* 0x000fee0000000000 */
[----:B-1-3--:R-:W-:Y:S05]  /*6350*/  CALL.ABS.NOINC R2 ;  /* 0x0000000002007343 */ /* 0x00afea0003c00000 */
.L_x_115:
[----:B------:R-:W-:Y:S05]  /*6360*/  BSYNC.RECONVERGENT B6 ;  /* 0x0000000000067941 */ /* 0x000fea0003800200 */
.L_x_114:
[-C--:B---3--:R-:W-:Y:S01]  /*6370*/  F2FP.F16.E5M2.UNPACK_B R83, R148.reuse ;  /* 0x00000094ff53723e */ /* 0x088fe200020004ff */
[----:B------:R-:W-:Y:S05]  /*6380*/  WARPSYNC.ALL ;  /* 0x0000000000007948 */ /* 0x000fea0003800000 */
[----:B------:R-:W-:Y:S01]  /*6390*/  R2UR UR4, R80 ;  /* 0x00000000500472ca */ /* 0x000fe200000e0000 */
[--C-:B------:R-:W-:Y:S01]  /*63a0*/  HADD2.F32 R82, -RZ, R83.reuse.H0_H0 ;  /* 0x20000053ff527230 */ /* 0x100fe20000004100 */
[----:B------:R-:W-:Y:S01]  /*63b0*/  F2FP.F16.E5M2.UNPACK_B R85, R148.H1 ;  /* 0x00000094ff55723e */ /* 0x000fe200030004ff */
[----:B------:R-:W-:Y:S01]  /*63c0*/  HADD2.F32 R83, -RZ, R83.H1_H1 ;  /* 0x30000053ff537230 */ /* 0x000fe20000004100 */
[-C--:B------:R-:W-:Y:S01]  /*63d0*/  F2FP.F16.E5M2.UNPACK_B R87, R149.reuse ;  /* 0x00000095ff57723e */ /* 0x080fe200020004ff */
[----:B------:R-:W-:Y:S01]  /*63e0*/  BSSY.RECONVERGENT B0, `(.L_x_116) ;  /* 0x000011d000007945 */ /* 0x000fe20003800200 */
[----:B------:R-:W-:Y:S01]  /*63f0*/  F2FP.F16.E5M2.UNPACK_B R89, R149.H1 ;  /* 0x00000095ff59723e */ /* 0x000fe200030004ff */
[----:B------:R-:W-:Y:S01]  /*6400*/  HADD2.F32 R84, -RZ, R85.H0_H0 ;  /* 0x20000055ff547230 */ /* 0x000fe20000004100 */
[-C--:B------:R-:W-:Y:S01]  /*6410*/  F2FP.F16.E5M2.UNPACK_B R91, R150.reuse ;  /* 0x00000096ff5b723e */ /* 0x080fe200020004ff */
[----:B------:R-:W-:Y:S01]  /*6420*/  HADD2.F32 R88, -RZ, R87.H1_H1 ;  /* 0x30000057ff587230 */ /* 0x000fe20000004100 */
[----:B------:R-:W-:Y:S01]  /*6430*/  F2FP.F16.E5M2.UNPACK_B R93, R150.H1 ;  /* 0x00000096ff5d723e */ /* 0x000fe200030004ff */
[----:B------:R-:W-:Y:S01]  /*6440*/  HADD2.F32 R86, -RZ, R85.H1_H1 ;  /* 0x30000055ff567230 */ /* 0x000fe20000004100 */
[-C--:B------:R-:W-:Y:S01]  /*6450*/  F2FP.F16.E5M2.UNPACK_B R95, R151.reuse ;  /* 0x00000097ff5f723e */ /* 0x080fe200020004ff */
[----:B------:R-:W2:Y:S01]  /*6460*/  LDTM.x64 R4, tmem[UR4] ;  /* 0x00000004000479ee */ /* 0x000ea20008340000 */
[----:B------:R-:W-:Y:S01]  /*6470*/  F2FP.F16.E5M2.UNPACK_B R97, R151.H1 ;  /* 0x00000097ff61723e */ /* 0x000fe200030004ff */
[----:B------:R-:W-:Y:S01]  /*6480*/  HADD2.F32 R85, -RZ, R87.H0_H0 ;  /* 0x20000057ff557230 */ /* 0x000fe20000004100 */
[-C--:B------:R-:W-:Y:S01]  /*6490*/  F2FP.F16.E5M2.UNPACK_B R99, R152.reuse ;  /* 0x00000098ff63723e */ /* 0x080fe200020004ff */
[----:B------:R-:W-:Y:S01]  /*64a0*/  HADD2.F32 R87, -RZ, R89.H0_H0 ;  /* 0x20000059ff577230 */ /* 0x000fe20000004100 */
[----:B------:R-:W-:Y:S01]  /*64b0*/  F2FP.F16.E5M2.UNPACK_B R101, R152.H1 ;  /* 0x00000098ff65723e */ /* 0x000fe200030004ff */
[----:B------:R-:W-:Y:S01]  /*64c0*/  HADD2.F32 R92, -RZ, R91.H1_H1 ;  /* 0x3000005bff5c7230 */ /* 0x000fe20000004100 */
[----:B------:R-:W-:Y:S01]  /*64d0*/  SHF.L.U32 R199, R176, 0x4, RZ ;  /* 0x00000004b0c77819 */ /* 0x000fe200000006ff */
[----:B------:R-:W-:Y:S01]  /*64e0*/  HADD2.F32 R96, -RZ, R95.H1_H1 ;  /* 0x3000005fff607230 */ /* 0x000fe20000004100 */
[----:B------:R-:W-:Y:S01]  /*64f0*/  SHF.L.U32 R205, R175, 0x4, RZ ;  /* 0x00000004afcd7819 */ /* 0x000fe200000006ff */
[----:B------:R-:W-:Y:S01]  /*6500*/  HADD2.F32 R100, -RZ, R99.H1_H1 ;  /* 0x30000063ff647230 */ /* 0x000fe20000004100 */
[----:B------:R-:W-:Y:S01]  /*6510*/  SHF.L.U32 R198, R184, 0x4, RZ ;  /* 0x00000004b8c67819 */ /* 0x000fe200000006ff */
[----:B------:R-:W-:Y:S01]  /*6520*/  HADD2.F32 R90, -RZ, R89.H1_H1 ;  /* 0x30000059ff5a7230 */ /* 0x000fe20000004100 */
[----:B------:R-:W-:Y:S01]  /*6530*/  IADD3 R195, PT, PT, R186, R205, RZ ;  /* 0x000000cdbac37210 */ /* 0x000fe20007ffe0ff */
[----:B------:R-:W-:Y:S01]  /*6540*/  HADD2.F32 R89, -RZ, R91.H0_H0 ;  /* 0x2000005bff597230 */ /* 0x000fe20000004100 */
[-C--:B------:R-:W-:Y:S01]  /*6550*/  F2FP.F16.E5M2.UNPACK_B R103, R153.reuse ;  /* 0x00000099ff67723e */ /* 0x080fe200020004ff */
[--C-:B------:R-:W-:Y:S01]  /*6560*/  HADD2.F32 R91, -RZ, R93.reuse.H0_H0 ;  /* 0x2000005dff5b7230 */ /* 0x100fe20000004100 */
[----:B------:R-:W-:Y:S01]  /*6570*/  F2FP.F16.E5M2.UNPACK_B R105, R153.H1 ;  /* 0x00000099ff69723e */ /* 0x000fe200030004ff */
[----:B------:R-:W-:Y:S01]  /*6580*/  HADD2.F32 R94, -RZ, R93.H1_H1 ;  /* 0x3000005dff5e7230 */ /* 0x000fe20000004100 */
[-C--:B------:R-:W-:Y:S01]  /*6590*/  F2FP.F16.E5M2.UNPACK_B R107, R154.reuse ;  /* 0x0000009aff6b723e */ /* 0x080fe200020004ff */
[----:B------:R-:W-:Y:S01]  /*65a0*/  HADD2.F32 R93, -RZ, R95.H0_H0 ;  /* 0x2000005fff5d7230 */ /* 0x000fe20000004100 */
[----:B------:R-:W-:Y:S01]  /*65b0*/  F2FP.F16.E5M2.UNPACK_B R109, R154.H1 ;  /* 0x0000009aff6d723e */ /* 0x000fe200030004ff */
[----:B------:R-:W-:Y:S01]  /*65c0*/  HADD2.F32 R104, -RZ, R103.H1_H1 ;  /* 0x30000067ff687230 */ /* 0x000fe20000004100 */
[----:B------:R-:W-:Y:S01]  /*65d0*/  F2FP.F16.E5M2.UNPACK_B R111, R155 ;  /* 0x0000009bff6f723e */ /* 0x000fe200020004ff */
[C---:B--2---:R-:W-:Y:S01]  /*65e0*/  FMUL R0, R78.reuse, R4 ;  /* 0x000000044e007220 */ /* 0x044fe20000400000 */
[C---:B-1----:R-:W-:Y:S01]  /*65f0*/  FMUL R2, R78.reuse, R5 ;  /* 0x000000054e027220 */ /* 0x042fe20000400000 */
[C---:B------:R-:W-:Y:S01]  /*6600*/  FMUL R4, R78.reuse, R8 ;  /* 0x000000084e047220 */ /* 0x040fe20000400000 */
[C---:B------:R-:W-:Y:S01]  /*6610*/  FMUL R5, R78.reuse, R9 ;  /* 0x000000094e057220 */ /* 0x040fe20000400000 */
[C---:B------:R-:W-:Y:S01]  /*6620*/  FFMA R0, R81.reuse, R82, R0 ;  /* 0x0000005251007223 */ /* 0x040fe20000000000 */
[C---:B------:R-:W-:Y:S01]  /*6630*/  FFMA R2, R81.reuse, R83, R2 ;  /* 0x0000005351027223 */ /* 0x040fe20000000002 */
[C---:B------:R-:W-:Y:S01]  /*6640*/  FMUL R8, R78.reuse, R12 ;  /* 0x0000000c4e087220 */ /* 0x040fe20000400000 */
[C---:B------:R-:W-:Y:S01]  /*6650*/  FMUL R9, R78.reuse, R13 ;  /* 0x0000000d4e097220 */ /* 0x040fe20000400000 */
[C---:B------:R-:W-:Y:S01]  /*6660*/  FMUL R12, R78.reuse, R16 ;  /* 0x000000104e0c7220 */ /* 0x040fe20000400000 */
[C---:B------:R-:W-:Y:S01]  /*6670*/  FMUL R13, R78.reuse, R17 ;  /* 0x000000114e0d7220 */ /* 0x040fe20000400000 */
[C---:B------:R-:W-:Y:S01]  /*6680*/  FMUL R16, R78.reuse, R20 ;  /* 0x000000144e107220 */ /* 0x040fe20000400000 */
[C---:B------:R-:W-:Y:S01]  /*6690*/  FMUL R17, R78.reuse, R21 ;  /* 0x000000154e117220 */ /* 0x040fe20000400000 */
[C---:B------:R-:W-:Y:S01]  /*66a0*/  FMUL R20, R78.reuse, R24 ;  /* 0x000000184e147220 */ /* 0x040fe20000400000 */
[C---:B------:R-:W-:Y:S01]  /*66b0*/  FMUL R21, R78.reuse, R25 ;  /* 0x000000194e157220 */ /* 0x040fe20000400000 */
[----:B------:R-:W-:Y:S02]  /*66c0*/  HADD2.F32 R108, -RZ, R107.H1_H1 ;  /* 0x3000006bff6c7230 */ /* 0x000fe40000004100 */
[C---:B------:R-:W-:Y:S01]  /*66d0*/  FMUL R24, R78.reuse, R28 ;  /* 0x0000001c4e187220 */ /* 0x040fe20000400000 */
[C---:B------:R-:W-:Y:S01]  /*66e0*/  FMUL R25, R78.reuse, R29 ;  /* 0x0000001d4e197220 */ /* 0x040fe20000400000 */
[----:B------:R-:W-:Y:S02]  /*66f0*/  HADD2.F32 R112, -RZ, R111.H1_H1 ;  /* 0x3000006fff707230 */ /* 0x000fe40000004100 */
[C---:B------:R-:W-:Y:S01]  /*6700*/  FMUL R28, R78.reuse, R32 ;  /* 0x000000204e1c7220 */ /* 0x040fe20000400000 */
[C---:B------:R-:W-:Y:S01]  /*6710*/  FMUL R29, R78.reuse, R33 ;  /* 0x000000214e1d7220 */ /* 0x040fe20000400000 */
[C---:B------:R-:W-:Y:S01]  /*6720*/  FMUL R32, R78.reuse, R36 ;  /* 0x000000244e207220 */ /* 0x040fe20000400000 */
[----:B------:R-:W-:Y:S01]  /*6730*/  F2FP.F16.E5M2.UNPACK_B R113, R155.H1 ;  /* 0x0000009bff71723e */ /* 0x000fe200030004ff */
[C---:B------:R-:W-:Y:S01]  /*6740*/  FMUL R33, R78.reuse, R37 ;  /* 0x000000254e217220 */ /* 0x040fe20000400000 */
[C---:B------:R-:W-:Y:S01]  /*6750*/  FMUL R36, R78.reuse, R40 ;  /* 0x000000284e247220 */ /* 0x040fe20000400000 */
[----:B------:R-:W-:Y:S01]  /*6760*/  F2FP.F16.E5M2.UNPACK_B R115, R156 ;  /* 0x0000009cff73723e */ /* 0x000fe200020004ff */
[C---:B------:R-:W-:Y:S01]  /*6770*/  FMUL R37, R78.reuse, R41 ;  /* 0x000000294e257220 */ /* 0x040fe20000400000 */
[C---:B------:R-:W-:Y:S01]  /*6780*/  FMUL R40, R78.reuse, R44 ;  /* 0x0000002c4e287220 */ /* 0x040fe20000400000 */
[----:B------:R-:W-:Y:S01]  /*6790*/  F2FP.F16.E5M2.UNPACK_B R117, R156.H1 ;  /* 0x0000009cff75723e */ /* 0x000fe200030004ff */
[C---:B------:R-:W-:Y:S01]  /*67a0*/  FMUL R41, R78.reuse, R45 ;  /* 0x0000002d4e297220 */ /* 0x040fe20000400000 */
[----:B------:R-:W-:Y:S02]  /*67b0*/  HADD2.F32 R116, -RZ, R115.H1_H1 ;  /* 0x30000073ff747230 */ /* 0x000fe40000004100 */
        /* <DEDUP_REMOVED lines=21> */
[C---:B------:R-:W-:Y:S01]  /*6910*/  FFMA R3, R81.reuse, R84, R3 ;  /* 0x0000005451037223 */ /* 0x040fe20000000003 */
[----:B------:R-:W-:Y:S01]  /*6920*/  F2FP.F16.E5M2.UNPACK_B R131, R160 ;  /* 0x000000a0ff83723e */ /* 0x000fe200020004ff */
[C---:B------:R-:W-:Y:S01]  /*6930*/  FFMA R7, R81.reuse, R86, R7 ;  /* 0x0000005651077223 */ /* 0x040fe20000000007 */
[C---:B------:R-:W-:Y:S01]  /*6940*/  FFMA R4, R81.reuse, R85, R4 ;  /* 0x0000005551047223 */ /* 0x040fe20000000004 */
[----:B------:R-:W-:Y:S01]  /*6950*/  F2FP.F16.E5M2.UNPACK_B R133, R160.H1 ;  /* 0x000000a0ff85723e */ /* 0x000fe200030004ff */
[----:B------:R-:W-:Y:S01]  /*6960*/  FFMA R5, R81, R88, R5 ;  /* 0x0000005851057223 */ /* 0x000fe20000000005 */
[----:B------:R-:W-:Y:S01]  /*6970*/  HADD2.F32 R132, -RZ, R131.H1_H1 ;  /* 0x30000083ff847230 */ /* 0x000fe20000004100 */
[----:B------:R-:W-:Y:S01]  /*6980*/  F2FP.SATFINITE.E5M2.F32.PACK_AB_MERGE_C R193, R7, R3, RZ ;  /* 0x0000000307c1723e */ /* 0x000fe200048060ff */
[C---:B------:R-:W-:Y:S01]  /*6990*/  FMUL R6, R78.reuse, R10 ;  /* 0x0000000a4e067220 */ /* 0x040fe20000400000 */
[C---:B------:R-:W-:Y:S01]  /*69a0*/  FMUL R11, R78.reuse, R11 ;  /* 0x0000000b4e0b7220 */ /* 0x040fe20000400000 */
[----:B------:R-:W-:Y:S01]  /*69b0*/  FMUL R10, R78, R14 ;  /* 0x0000000e4e0a7220 */ /* 0x000fe20000400000 */
[----:B------:R-:W-:Y:S01]  /*69c0*/  F2FP.F16.E5M2.UNPACK_B R135, R161 ;  /* 0x000000a1ff87723e */ /* 0x000fe200020004ff */
[C---:B------:R-:W-:Y:S01]  /*69d0*/  FFMA R6, R81.reuse, R87, R6 ;  /* 0x0000005751067223 */ /* 0x040fe20000000006 */
[----:B------:R-:W-:Y:S01]  /*69e0*/  F2FP.SATFINITE.E5M2.F32.PACK_AB_MERGE_C R200, R2, R0, R193 ;  /* 0x0000000002c8723e */ /* 0x000fe200048060c1 */
[C---:B------:R-:W-:Y:S01]  /*69f0*/  FFMA R11, R81.reuse, R90, R11 ;  /* 0x0000005a510b7223 */ /* 0x040fe2000000000b */
[----:B------:R-:W-:Y:S01]  /*6a00*/  IADD3 R193, PT, PT, R186, R199, RZ ;  /* 0x000000c7bac17210 */ /* 0x000fe20007ffe0ff */
[C---:B------:R-:W-:Y:S01]  /*6a10*/  FFMA R8, R81.reuse, R89, R8 ;  /* 0x0000005951087223 */ /* 0x040fe20000000008 */
[C---:B------:R-:W-:Y:S01]  /*6a20*/  FFMA R9, R81.reuse, R92, R9 ;  /* 0x0000005c51097223 */ /* 0x040fe20000000009 */
[----:B------:R-:W-:Y:S01]  /*6a30*/  HADD2.F32 R95, -RZ, R97.H0_H0 ;  /* 0x20000061ff5f7230 */ /* 0x000fe20000004100 */
[----:B------:R-:W-:Y:S01]  /*6a40*/  IADD3 R194, PT, PT, R198, R193, RZ ;  /* 0x000000c1c6c27210 */ /* 0x000fe20007ffe0ff */
[----:B------:R-:W-:Y:S01]  /*6a50*/  FFMA R10, R81, R91, R10 ;  /* 0x0000005b510a7223 */ /* 0x000fe2000000000a */
[----:B------:R-:W-:Y:S01]  /*6a60*/  F2FP.SATFINITE.E5M2.F32.PACK_AB_MERGE_C R201, R11, R6, RZ ;  /* 0x000000060bc9723e */ /* 0x000fe200048060ff */
[----:B------:R-:W-:Y:S02]  /*6a70*/  HADD2.F32 R136, -RZ, R135.H1_H1 ;  /* 0x30000087ff887230 */ /* 0x000fe40000004100 */
[C---:B------:R-:W-:Y:S01]  /*6a80*/  FMUL R15, R78.reuse, R15 ;  /* 0x0000000f4e0f7220 */ /* 0x040fe20000400000 */
[----:B------:R-:W-:Y:S01]  /*6a90*/  HADD2.F32 R98, -RZ, R97.H1_H1 ;  /* 0x30000061ff627230 */ /* 0x000fe20000004100 */
[----:B------:R-:W-:Y:S01]  /*6aa0*/  F2FP.SATFINITE.E5M2.F32.PACK_AB_MERGE_C R201, R5, R4, R201 ;  /* 0x0000000405c9723e */ /* 0x000fe200048060c9 */
[----:B------:R-:W-:Y:S02]  /*6ab0*/  HADD2.F32 R97, -RZ, R99.H0_H0 ;  /* 0x20000063ff617230 */ /* 0x000fe40000004100 */
[C---:B------:R-:W-:Y:S01]  /*6ac0*/  FFMA R15, R81.reuse, R94, R15 ;  /* 0x0000005e510f7223 */ /* 0x040fe2000000000f */
[C---:B------:R-:W-:Y:S01]  /*6ad0*/  FFMA R12, R81.reuse, R93, R12 ;  /* 0x0000005d510c7223 */ /* 0x040fe2000000000c */
[----:B------:R-:W-:Y:S01]  /*6ae0*/  FFMA R13, R81, R96, R13 ;  /* 0x00000060510d7223 */ /* 0x000fe2000000000d */
[C---:B------:R-:W-:Y:S01]  /*6af0*/  FMUL R14, R78.reuse, R18 ;  /* 0x000000124e0e7220 */ /* 0x040fe20000400000 */
[C---:B------:R-:W-:Y:S01]  /*6b00*/  FMUL R19, R78.reuse, R19 ;  /* 0x000000134e137220 */ /* 0x040fe20000400000 */
[--C-:B------:R-:W-:Y:S01]  /*6b10*/  HADD2.F32 R99, -RZ, R101.reuse.H0_H0 ;  /* 0x20000065ff637230 */ /* 0x100fe20000004100 */
[----:B------:R-:W-:Y:S01]  /*6b20*/  F2FP.SATFINITE.E5M2.F32.PACK_AB_MERGE_C R202, R15, R10, RZ ;  /* 0x0000000a0fca723e */ /* 0x000fe200048060ff */
[C---:B------:R-:W-:Y:S01]  /*6b30*/  FFMA R14, R81.reuse, R95, R14 ;  /* 0x0000005f510e7223 */ /* 0x040fe2000000000e */
[C---:B------:R-:W-:Y:S01]  /*6b40*/  FFMA R19, R81.reuse, R98, R19 ;  /* 0x0000006251137223 */ /* 0x040fe20000000013 */
[----:B------:R-:W-:Y:S01]  /*6b50*/  FFMA R16, R81, R97, R16 ;  /* 0x0000006151107223 */ /* 0x000fe20000000010 */
[----:B------:R-:W-:Y:S01]  /*6b60*/  F2FP.F16.E5M2.UNPACK_B R137, R161.H1 ;  /* 0x000000a1ff89723e */ /* 0x000fe200030004ff */
[----:B------:R-:W-:Y:S01]  /*6b70*/  HADD2.F32 R102, -RZ, R101.H1_H1 ;  /* 0x30000065ff667230 */ /* 0x000fe20000004100 */
[----:B------:R-:W-:Y:S01]  /*6b80*/  F2FP.SATFINITE.E5M2.F32.PACK_AB_MERGE_C R202, R9, R8, R202 ;  /* 0x0000000809ca723e */ /* 0x000fe200048060ca */
[----:B------:R-:W-:Y:S01]  /*6b90*/  FFMA R17, R81, R100, R17 ;  /* 0x0000006451117223 */ /* 0x000fe20000000011 */
[----:B------:R-:W-:Y:S01]  /*6ba0*/  F2FP.SATFINITE.E5M2.F32.PACK_AB_MERGE_C R203, R19, R14, RZ ;  /* 0x0000000e13cb723e */ /* 0x000fe200048060ff */
[----:B------:R-:W-:Y:S02]  /*6bb0*/  HADD2.F32 R101, -RZ, R103.H0_H0 ;  /* 0x20000067ff657230 */ /* 0x000fe40000004100 */
[C---:B------:R-:W-:Y:S01]  /*6bc0*/  FMUL R18, R78.reuse, R22 ;  /* 0x000000164e127220 */ /* 0x040fe20000400000 */
[C---:B------:R-:W-:Y:S01]  /*6bd0*/  FMUL R23, R78.reuse, R23 ;  /* 0x000000174e177220 */ /* 0x040fe20000400000 */
[--C-:B------:R-:W-:Y:S01]  /*6be0*/  HADD2.F32 R103, -RZ, R105.reuse.H0_H0 ;  /* 0x20000069ff677230 */ /* 0x100fe20000004100 */
[----:B------:R-:W-:Y:S01]  /*6bf0*/  F2FP.SATFINITE.E5M2.F32.PACK_AB_MERGE_C R203, R13, R12, R203 ;  /* 0x0000000c0dcb723e */ /* 0x000fe200048060cb */
[C---:B------:R-:W-:Y:S01]  /*6c00*/  FFMA R18, R81.reuse, R99, R18 ;  /* 0x0000006351127223 */ /* 0x040fe20000000012 */
[C---:B------:R-:W-:Y:S01]  /*6c10*/  FFMA R23, R81.reuse, R102, R23 ;  /* 0x0000006651177223 */ /* 0x040fe20000000017 */
[C---:B------:R-:W-:Y:S01]  /*6c20*/  FFMA R20, R81.reuse, R101, R20 ;  /* 0x0000006551147223 */ /* 0x040fe20000000014 */
[----:B------:R-:W-:Y:S01]  /*6c30*/  HADD2.F32 R106, -RZ, R105.H1_H1 ;  /* 0x30000069ff6a7230 */ /* 0x000fe20000004100 */
[----:B------:R1:W-:Y:S01]  /*6c40*/  STS.128 [R172+UR49+0x8200], R200 ;  /* 0x008200c8ac007988 */ /* 0x0003e20008000c31 */
        /* <DEDUP_REMOVED lines=10> */
[----:B------:R-:W-:Y:S01]  /*6cf0*/  F2FP.F16.E5M2.UNPACK_B R139, R162 ;  /* 0x000000a2ff8b723e */ /* 0x000fe200020004ff */
[----:B------:R-:W-:Y:S02]  /*6d00*/  HADD2.F32 R110, -RZ, R109.H1_H1 ;  /* 0x3000006dff6e7230 */ /* 0x000fe40000004100 */
[----:B------:R-:W-:Y:S01]  /*6d10*/  FFMA R25, R81, R108, R25 ;  /* 0x0000006c51197223 */ /* 0x000fe20000000019 */
[----:B------:R-:W-:Y:S01]  /*6d20*/  F2FP.SATFINITE.E5M2.F32.PACK_AB_MERGE_C R209, R27, R22, RZ ;  /* 0x000000161bd1723e */ /* 0x000fe200048060ff */
[----:B------:R-:W-:Y:S02]  /*6d30*/  HADD2.F32 R109, -RZ, R111.H0_H0 ;  /* 0x2000006fff6d7230 */ /* 0x000fe40000004100 */
[C---:B------:R-:W-:Y:S01]  /*6d40*/  FMUL R26, R78.reuse, R30 ;  /* 0x0000001e4e1a7220 */ /* 0x040fe20000400000 */
[----:B------:R-:W-:Y:S01]  /*6d50*/  HADD2.F32 R140, -RZ, R139.H1_H1 ;  /* 0x3000008bff8c7230 */ /* 0x000fe20000004100 */
[----:B------:R-:W-:Y:S01]  /*6d60*/  F2FP.SATFINITE.E5M2.F32.PACK_AB_MERGE_C R209, R21, R20, R209 ;  /* 0x0000001415d1723e */ /* 0x000fe200048060d1 */
[C---:B------:R-:W-:Y:S01]  /*6d70*/  FMUL R31, R78.reuse, R31 ;  /* 0x0000001f4e1f7220 */ /* 0x040fe20000400000 */
[--C-:B------:R-:W-:Y:S02]  /*6d80*/  HADD2.F32 R111, -RZ, R113.reuse.H0_H0 ;  /* 0x20000071ff6f7230 */ /* 0x100fe40000004100 */
[C---:B------:R-:W-:Y:S01]  /*6d90*/  FFMA R26, R81.reuse, R107, R26 ;  /* 0x0000006b511a7223 */ /* 0x040fe2000000001a */
[----:B------:R-:W-:Y:S02]  /*6da0*/  HADD2.F32 R114, -RZ, R113.H1_H1 ;  /* 0x30000071ff727230 */ /* 0x000fe40000004100 */
[C---:B------:R-:W-:Y:S01]  /*6db0*/  FFMA R31, R81.reuse, R110, R31 ;  /* 0x0000006e511f7223 */ /* 0x040fe2000000001f */
[C---:B------:R-:W-:Y:S01]  /*6dc0*/  FFMA R28, R81.reuse, R109, R28 ;  /* 0x0000006d511c7223 */ /* 0x040fe2000000001c */
[----:B------:R-:W-:Y:S01]  /*6dd0*/  F2FP.F16.E5M2.UNPACK_B R141, R162.H1 ;  /* 0x000000a2ff8d723e */ /* 0x000fe200030004ff */
[----:B------:R-:W-:Y:S01]  /*6de0*/  FFMA R29, R81, R112, R29 ;  /* 0x00000070511d7223 */ /* 0x000fe2000000001d */
[----:B------:R-:W-:Y:S01]  /*6df0*/  HADD2.F32 R113, -RZ, R115.H0_H0 ;  /* 0x20000073ff717230 */ /* 0x000fe20000004100 */
[----:B------:R-:W-:Y:S01]  /*6e00*/  F2FP.SATFINITE.E5M2.F32.PACK_AB_MERGE_C R210, R31, R26, RZ ;  /* 0x0000001a1fd2723e */ /* 0x000fe200048060ff */
        /* <DEDUP_REMOVED lines=8> */
[----:B------:R-:W-:Y:S01]  /*6e90*/  FFMA R33, R81, R116, R33 ;  /* 0x0000007451217223 */ /* 0x000fe20000000021 */
[----:B------:R-:W-:Y:S01]  /*6ea0*/  HADD2.F32 R118, -RZ, R117.H1_H1 ;  /* 0x30000075ff767230 */ /* 0x000fe20000004100 */
        /* <DEDUP_REMOVED lines=8> */
[----:B------:R-:W-:Y:S01]  /*6f30*/  HADD2.F32 R122, -RZ, R121.H1_H1 ;  /* 0x30000079ff7a7230 */ /* 0x000fe20000004100 */
[----:B------:R1:W-:Y:S01]  /*6f40*/  STS.128 [R193+0x8010], R208 ;  /* 0x008010d0c1007388 */ /* 0x0003e20000000c00 */
[----:B------:R-:W-:Y:S02]  /*6f50*/  HADD2.F32 R121, -RZ, R123.H0_H0 ;  /* 0x2000007bff797230 */ /* 0x000fe40000004100 */
[C---:B------:R-:W-:Y:S01]  /*6f60*/  FFMA R39, R81.reuse, R118, R39 ;  /* 0x0000007651277223 */ /* 0x040fe20000000027 */
[C---:B------:R-:W-:Y:S01]  /*6f70*/  FFMA R36, R81.reuse, R117, R36 ;  /* 0x0000007551247223 */ /* 0x040fe20000000024 */
[----:B------:R-:W-:Y:S01]  /*6f80*/  F2FP.F16.E5M2.UNPACK_B R145, R163.H1 ;  /* 0x000000a3ff91723e */ /* 0x000fe200030004ff */
[----:B------:R-:W-:Y:S01]  /*6f90*/  FFMA R37, R81, R120, R37 ;  /* 0x0000007851257223 */ /* 0x000fe20000000025 */
[C---:B------:R-:W-:Y:S01]  /*6fa0*/  FMUL R38, R78.reuse, R42 ;  /* 0x0000002a4e267220 */ /* 0x040fe20000400000 */
[----:B------:R-:W-:Y:S01]  /*6fb0*/  F2FP.SATFINITE.E5M2.F32.PACK_AB_MERGE_C R212, R39, R34, RZ ;  /* 0x0000002227d4723e */ /* 0x000fe200048060ff */
[C---:B------:R-:W-:Y:S01]  /*6fc0*/  FMUL R43, R78.reuse, R43 ;  /* 0x0000002b4e2b7220 */ /* 0x040fe20000400000 */
[--C-:B------:R-:W-:Y:S02]  /*6fd0*/  HADD2.F32 R123, -RZ, R125.reuse.H0_H0 ;  /* 0x2000007dff7b7230 */ /* 0x100fe40000004100 */
[----:B------:R-:W-:Y:S01]  /*6fe0*/  FFMA R38, R81, R119, R38 ;  /* 0x0000007751267223 */ /* 0x000fe20000000026 */
[----:B------:R-:W-:Y:S01]  /*6ff0*/  F2FP.SATFINITE.E5M2.F32.PACK_AB_MERGE_C R212, R33, R32, R212 ;  /* 0x0000002021d4723e */ /* 0x000fe200048060d4 */
[C---:B------:R-:W-:Y:S01]  /*7000*/  FFMA R43, R81.reuse, R122, R43 ;  /* 0x0000007a512b7223 */ /* 0x040fe2000000002b */
[----:B------:R-:W-:Y:S01]  /*7010*/  FFMA R40, R81, R121, R40 ;  /* 0x0000007951287223 */ /* 0x000fe20000000028 */
[----:B------:R-:W-:Y:S01]  /*7020*/  ISETP.NE.AND P0, PT, R189, RZ, PT ;  /* 0x000000ffbd00720c */ /* 0x000fe20003f05270 */
[----:B------:R-:W-:Y:S01]  /*7030*/  FFMA R41, R81, R124, R41 ;  /* 0x0000007c51297223 */ /* 0x000fe20000000029 */
[----:B------:R-:W-:Y:S01]  /*7040*/  HADD2.F32 R126, -RZ, R125.H1_H1 ;  /* 0x3000007dff7e7230 */ /* 0x000fe20000004100 */
[----:B------:R-:W-:Y:S01]  /*7050*/  F2FP.SATFINITE.E5M2.F32.PACK_AB_MERGE_C R213, R43, R38, RZ ;  /* 0x000000262bd5723e */ /* 0x000fe200048060ff */
[----:B------:R-:W-:Y:S02]  /*7060*/  HADD2.F32 R125, -RZ, R127.H0_H0 ;  /* 0x2000007fff7d7230 */ /* 0x000fe40000004100 */
[C---:B------:R-:W-:Y:S01]  /*7070*/  FMUL R42, R78.reuse, R46 ;  /* 0x0000002e4e2a7220 */ /* 0x040fe20000400000 */
[----:B------:R-:W-:Y:S01]  /*7080*/  FMUL R47, R78, R47 ;  /* 0x0000002f4e2f7220 */ /* 0x000fe20000400000 */
[--C-:B------:R-:W-:Y:S01]  /*7090*/  HADD2.F32 R127, -RZ, R129.reuse.H0_H0 ;  /* 0x20000081ff7f7230 */ /* 0x100fe20000004100 */
[----:B------:R-:W-:Y:S01]  /*70a0*/  F2FP.SATFINITE.E5M2.F32.PACK_AB_MERGE_C R213, R37, R36, R213 ;  /* 0x0000002425d5723e */ /* 0x000fe200048060d5 */
[C---:B------:R-:W-:Y:S01]  /*70b0*/  FFMA R42, R81.reuse, R123, R42 ;  /* 0x0000007b512a7223 */ /* 0x040fe2000000002a */
[C---:B------:R-:W-:Y:S01]  /*70c0*/  FFMA R47, R81.reuse, R126, R47 ;  /* 0x0000007e512f7223 */ /* 0x040fe2000000002f */
[C---:B------:R-:W-:Y:S01]  /*70d0*/  FFMA R44, R81.reuse, R125, R44 ;  /* 0x0000007d512c7223 */ /* 0x040fe2000000002c */
[----:B------:R-:W-:Y:S01]  /*70e0*/  ISETP.NE.AND P6, PT, R204, RZ, PT ;  /* 0x000000ffcc00720c */ /* 0x000fe20003fc5270 */
[----:B------:R-:W-:Y:S01]  /*70f0*/  FFMA R45, R81, R128, R45 ;  /* 0x00000080512d7223 */ /* 0x000fe2000000002d */
[----:B------:R-:W-:Y:S01]  /*7100*/  HADD2.F32 R130, -RZ, R129.H1_H1 ;  /* 0x30000081ff827230 */ /* 0x000fe20000004100 */
[----:B------:R-:W-:Y:S01]  /*7110*/  F2FP.SATFINITE.E5M2.F32.PACK_AB_MERGE_C R214, R47, R42, RZ ;  /* 0x0000002a2fd6723e */ /* 0x000fe200048060ff */
[----:B------:R-:W-:Y:S02]  /*7120*/  HADD2.F32 R129, -RZ, R131.H0_H0 ;  /* 0x20000083ff817230 */ /* 0x000fe40000004100 */
[C---:B------:R-:W-:Y:S01]  /*7130*/  FMUL R46, R78.reuse, R50 ;  /* 0x000000324e2e7220 */ /* 0x040fe20000400000 */
[C---:B------:R-:W-:Y:S01]  /*7140*/  FMUL R51, R78.reuse, R51 ;  /* 0x000000334e337220 */ /* 0x040fe20000400000 */
[--C-:B------:R-:W-:Y:S02]  /*7150*/  HADD2.F32 R131, -RZ, R133.reuse.H0_H0 ;  /* 0x20000085ff837230 */ /* 0x100fe40000004100 */
[C---:B------:R-:W-:Y:S01]  /*7160*/  FMUL R50, R78.reuse, R54 ;  /* 0x000000364e327220 */ /* 0x040fe20000400000 */
[C---:B------:R-:W-:Y:S01]  /*7170*/  FFMA R46, R81.reuse, R127, R46 ;  /* 0x0000007f512e7223 */ /* 0x040fe2000000002e */
[----:B------:R-:W-:Y:S02]  /*7180*/  HADD2.F32 R134, -RZ, R133.H1_H1 ;  /* 0x30000085ff867230 */ /* 0x000fe40000004100 */
[C---:B------:R-:W-:Y:S01]  /*7190*/  FFMA R51, R81.reuse, R130, R51 ;  /* 0x0000008251337223 */ /* 0x040fe20000000033 */
[----:B------:R-:W-:Y:S02]  /*71a0*/  HADD2.F32 R133, -RZ, R135.H0_H0 ;  /* 0x20000087ff857230 */ /* 0x000fe40000004100 */
[C---:B------:R-:W-:Y:S01]  /*71b0*/  FMUL R55, R78.reuse, R55 ;  /* 0x000000374e377220 */ /* 0x040fe20000400000 */
[C---:B------:R-:W-:Y:S01]  /*71c0*/  FFMA R48, R81.reuse, R129, R48 ;  /* 0x0000008151307223 */ /* 0x040fe20000000030 */
[C---:B------:R-:W-:Y:S01]  /*71d0*/  FFMA R49, R81.reuse, R132, R49 ;  /* 0x0000008451317223 */ /* 0x040fe20000000031 */
[--C-:B------:R-:W-:Y:S02]  /*71e0*/  HADD2.F32 R135, -RZ, R137.reuse.H0_H0 ;  /* 0x20000089ff877230 */ /* 0x100fe40000004100 */
[C---:B------:R-:W-:Y:S01]  /*71f0*/  FFMA R50, R81.reuse, R131, R50 ;  /* 0x0000008351327223 */ /* 0x040fe20000000032 */
[----:B------:R-:W-:Y:S02]  /*7200*/  HADD2.F32 R138, -RZ, R137.H1_H1 ;  /* 0x30000089ff8a7230 */ /* 0x000fe40000004100 */
[C---:B------:R-:W-:Y:S01]  /*7210*/  FMUL R54, R78.reuse, R58 ;  /* 0x0000003a4e367220 */ /* 0x040fe20000400000 */
[----:B------:R-:W-:Y:S02]  /*7220*/  HADD2.F32 R137, -RZ, R139.H0_H0 ;  /* 0x2000008bff897230 */ /* 0x000fe40000004100 */
[C---:B------:R-:W-:Y:S01]  /*7230*/  FFMA R55, R81.reuse, R134, R55 ;  /* 0x0000008651377223 */ /* 0x040fe20000000037 */
        /* <DEDUP_REMOVED lines=16> */
[----:B------:R-:W-:Y:S01]  /*7340*/  FFMA R63, R81, R142, R63 ;  /* 0x0000008e513f7223 */ /* 0x000fe2000000003f */
[----:B------:R-:W-:Y:S01]  /*7350*/  FMUL R67, R78, R67 ;  /* 0x000000434e437220 */ /* 0x000fe20000400000 */
[----:B------:R-:W-:Y:S01]  /*7360*/  F2FP.SATFINITE.E5M2.F32.PACK_AB_MERGE_C R215, R51, R46, RZ ;  /* 0x0000002e33d7723e */ /* 0x000fe200048060ff */
[C---:B------:R-:W-:Y:S01]  /*7370*/  FFMA R60, R81.reuse, R141, R60 ;  /* 0x0000008d513c7223 */ /* 0x040fe2000000003c */
[C---:B------:R-:W-:Y:S01]  /*7380*/  FFMA R61, R81.reuse, R144, R61 ;  /* 0x00000090513d7223 */ /* 0x040fe2000000003d */
[C---:B------:R-:W-:Y:S01]  /*7390*/  FFMA R62, R81.reuse, R143, R62 ;  /* 0x0000008f513e7223 */ /* 0x040fe2000000003e */
[----:B------:R-:W-:Y:S01]  /*73a0*/  FFMA R67, R81, R146, R67 ;  /* 0x0000009251437223 */ /* 0x000fe20000000043 */
[----:B------:R-:W-:Y:S02]  /*73b0*/  F2FP.SATFINITE.E5M2.F32.PACK_AB_MERGE_C R214, R41, R40, R214 ;  /* 0x0000002829d6723e */ /* 0x000fe400048060d6 */
[----:B------:R-:W-:Y:S02]  /*73c0*/  F2FP.SATFINITE.E5M2.F32.PACK_AB_MERGE_C R215, R45, R44, R215 ;  /* 0x0000002c2dd7723e */ /* 0x000fe400048060d7 */
[----:B------:R-:W-:Y:S02]  /*73d0*/  F2FP.SATFINITE.E5M2.F32.PACK_AB_MERGE_C R216, R55, R50, RZ ;  /* 0x0000003237d8723e */ /* 0x000fe400048060ff */
[----:B------:R-:W-:Y:S01]  /*73e0*/  F2FP.SATFINITE.E5M2.F32.PACK_AB_MERGE_C R217, R59, R54, RZ ;  /* 0x000000363bd9723e */ /* 0x000fe200048060ff */
[----:B------:R1:W-:Y:S01]  /*73f0*/  STS.128 [R195+0x8020], R212 ;  /* 0x008020d4c3007388 */ /* 0x0003e20000000c00 */
[----:B------:R-:W-:Y:S02]  /*7400*/  F2FP.SATFINITE.E5M2.F32.PACK_AB_MERGE_C R218, R63, R58, RZ ;  /* 0x0000003a3fda723e */ /* 0x000fe400048060ff */
[----:B------:R-:W-:Y:S02]  /*7410*/  F2FP.SATFINITE.E5M2.F32.PACK_AB_MERGE_C R219, R67, R62, RZ ;  /* 0x0000003e43db723e */ /* 0x000fe400048060ff */
[----:B------:R-:W-:Y:S02]  /*7420*/  F2FP.SATFINITE.E5M2.F32.PACK_AB_MERGE_C R216, R49, R48, R216 ;  /* 0x0000003031d8723e */ /* 0x000fe400048060d8 */
[----:B------:R-:W-:Y:S02]  /*7430*/  F2FP.SATFINITE.E5M2.F32.PACK_AB_MERGE_C R217, R53, R52, R217 ;  /* 0x0000003435d9723e */ /* 0x000fe400048060d9 */
[----:B------:R-:W-:Y:S02]  /*7440*/  F2FP.SATFINITE.E5M2.F32.PACK_AB_MERGE_C R218, R57, R56, R218 ;  /* 0x0000003839da723e */ /* 0x000fe400048060da */
[----:B------:R-:W-:Y:S02]  /*7450*/  F2FP.SATFINITE.E5M2.F32.PACK_AB_MERGE_C R219, R61, R60, R219 ;  /* 0x0000003c3ddb723e */ /* 0x000fe400048060db */
[----:B------:R-:W-:Y:S02]  /*7460*/  LEA R206, R181, UR49, 0x3 ;  /* 0x00000031b5ce7c11 */ /* 0x000fe4000f8e18ff */
[----:B------:R-:W-:Y:S01]  /*7470*/  @P6 SHF.L.U32 R207, R180, 0x1f, RZ ;  /* 0x0000001fb4cf6819 */ /* 0x000fe200000006ff */
[----:B------:R1:W-:Y:S01]  /*7480*/  STS.128 [R194+0x8010], R216 ;  /* 0x008010d8c2007388 */ /* 0x0003e20000000c00 */
[----:B------:R-:W-:Y:S01]  /*7490*/  @!PT LDS RZ, [RZ] ;  /* 0x00000000fffff984 */ /* 0x000fe20000000800 */
[----:B------:R-:W-:Y:S01]  /*74a0*/  @!PT LDS RZ, [RZ] ;  /* 0x00000000fffff984 */ /* 0x000fe20000000800 */
[----:B------:R-:W-:Y:S01]  /*74b0*/  @!PT LDS RZ, [RZ] ;  /* 0x00000000fffff984 */ /* 0x000fe20000000800 */
[----:B------:R-:W-:Y:S01]  /*74c0*/  @!PT LDS RZ, [RZ] ;  /* 0x00000000fffff984 */ /* 0x000fe20000000800 */
[----:B------:R2:W-:Y:S07]  /*74d0*/  MEMBAR.ALL.CTA ;  /* 0x0000000000007992 */ /* 0x0005ee0000008000 */
[----:B--2---:R-:W2:Y:S02]  /*74e0*/  FENCE.VIEW.ASYNC.S ;  /* 0x00000000000073c6 */ /* 0x004ea40000000000 */
[----:B--2---:R-:W-:Y:S06]  /*74f0*/  BAR.SYNC.DEFER_BLOCKING 0x1, 0x80 ;  /* 0x0042000000007b1d */ /* 0x004fec0000010000 */
[----:B------:R-:W-:Y:S05]  /*7500*/  @P0 BRA `(.L_x_117) ;  /* 0x0000000000280947 */ /* 0x000fea0003800000 */
[----:B------:R-:W-:Y:S02]  /*7510*/  UIADD3 UR4, UPT, UPT, UR49, 0x8200, URZ ;  /* 0x0000820031047890 */ /* 0x000fe4000fffe0ff */
[----:B------:R-:W-:Y:S01]  /*7520*/  UIADD3 UR6, UP0, UPT, UR52, 0x680, URZ ;  /* 0x0000068034067890 */ /* 0x000fe2000ff1e0ff */
[----:B------:R-:W-:Y:S03]  /*7530*/  UMOV UR43, UR36 ;  /* 0x00000024002b7c82 */ /* 0x000fe60008000000 */
[----:B------:R-:W-:Y:S01]  /*7540*/  MOV R188, UR4 ;  /* 0x0000000400bc7c02 */ /* 0x000fe20008000f00 */
[----:B------:R-:W-:Y:S03]  /*7550*/  UIADD3.X UR7, UPT, UPT, URZ, UR53, URZ, UP0, !UPT ;  /* 0x00000035ff077290 */ /* 0x000fe600087fe4ff */
[----:B------:R-:W-:Y:S11]  /*7560*/  R2UR UR40, R188 ;  /* 0x00000000bc2872ca */ /* 0x000ff600000e0000 */
[----:B------:R-:W-:Y:S02]  /*7570*/  @!UPT UIADD3 URZ, UPT, UPT, URZ, URZ, URZ ;  /* 0x000000fffffff290 */ /* 0x000fe4000fffe0ff */
[----:B------:R2:W-:Y:S01]  /*7580*/  UTMASTG.3D [UR40], [UR6] ;  /* 0x00000028060073b5 */ /* 0x0005e20008010000 */
[----:B------:R0:W-:Y:S01]  /*7590*/  UTMACMDFLUSH ;  /* 0x00000000000079b7 */ /* 0x0001e20000000000 */
[----:B--2---:R-:W-:Y:S04]  /*75a0*/  DEPBAR.LE SB0, 0x1 ;  /* 0x000080400000791a */ /* 0x004fe80000000000 */
.L_x_117:
[----:B------:R-:W-:Y:S05]  /*75b0*/  BSYNC.RECONVERGENT B0 ;  /* 0x0000000000007941 */ /* 0x000fea0003800200 */
.L_x_116:
[----:B------:R-:W-:Y:S06]  /*75c0*/  BAR.SYNC.DEFER_BLOCKING 0x1, 0x80 ;  /* 0x0042000000007b1d */ /* 0x000fec0000010000 */
[----:B------:R-:W2:Y:S01]  /*75d0*/  @P6 SYNCS.PHASECHK.TRANS64.TRYWAIT P0, [R206+URZ+0x50], R207 ;  /* 0x000050cfce0065a7 */ /* 0x000ea200080011ff */
[----:B------:R-:W-:Y:S01]  /*75e0*/  BSSY B1, `(.L_x_118) ;  /* 0x0000023000017945 */ /* 0x000fe20003800000 */
[----:B--2---:R-:W-:Y:S03]  /*75f0*/  @P6 SEL R196, RZ, 0x1, !P0 ;  /* 0x00000001ffc46807 */ /* 0x004fe60004000000 */
[----:B------:R-:W-:Y:S05]  /*7600*/  @!P6 BRA `(.L_x_119) ;  /* 0x000000000080e947 */ /* 0x000fea0003800000 */
[----:B------:R-:W-:Y:S01]  /*7610*/  ISETP.NE.AND P1, PT, R197, RZ, PT ;  /* 0x000000ffc500720c */ /* 0x000fe20003f25270 */
[----:B------:R-:W-:Y:S01]  /*7620*/  BSSY B0, `(.L_x_120) ;  /* 0x000000a000007945 */ /* 0x000fe20003800000 */
[----:B------:R-:W-:Y:S11]  /*7630*/  ISETP.NE.AND P0, PT, R196, RZ, PT ;  /* 0x000000ffc400720c */ /* 0x000ff60003f05270 */
[----:B------:R-:W-:Y:S04]  /*7640*/  @P1 IMAD R0, R181, 0x2000, R186 ;  /* 0x00002000b5001824 */ /* 0x000fe800078e02ba */
[C---:B------:R-:W-:Y:S01]  /*7650*/  @P1 IMAD.IADD R5, R0.reuse, 0x1, R199 ;  /* 0x0000000100051824 */ /* 0x040fe200078e02c7 */
[----:B------:R-:W-:Y:S03]  /*7660*/  @P1 IADD3 R4, PT, PT, R0, R205, RZ ;  /* 0x000000cd00041210 */ /* 0x000fe60007ffe0ff */
[----:B------:R-:W-:Y:S01]  /*7670*/  @P1 IMAD.IADD R2, R198, 0x1, R5 ;  /* 0x00000001c6021824 */ /* 0x000fe200078e0205 */
[----:B------:R-:W-:Y:S06]  /*7680*/  @P0 BRA `(.L_x_121) ;  /* 0x00000000000c0947 */ /* 0x000fec0003800000 */
[----:B------:R-:W-:Y:S04]  /*7690*/  SHF.L.U32 R3, R180, 0x1f, RZ ;  /* 0x0000001fb4037819 */ /* 0x000fe800000006ff */
[----:B------:R-:W2:Y:S02]  /*76a0*/  SYNCS.PHASECHK.TRANS64.TRYWAIT P0, [R206+URZ+0x50], R3 ;  /* 0x00005003ce0075a7 */ /* 0x000ea400080011ff */
[----:B--2---:R-:W-:Y:S05]  /*76b0*/  @!P0 BRA `(.L_x_122) ;  /* 0x0000004c00308947 */ /* 0x004fea0003800000 */
.L_x_121:
[----:B------:R-:W-:Y:S05]  /*76c0*/  BSYNC B0 ;  /* 0x0000000000007941 */ /* 0x000fea0003800000 */
.L_x_120:
[----:B------:R-:W-:Y:S01]  /*76d0*/  ISETP.NE.AND P0, PT, R197, RZ, PT ;  /* 0x000000ffc500720c */ /* 0x000fe20003f05270 */
[----:B--2---:R-:W-:Y:S02]  /*76e0*/  VIADD R206, R206, 0x70 ;  /* 0x00000070cece7836 */ /* 0x004fe40000000000 */
[----:B------:R-:W-:Y:S02]  /*76f0*/  IMAD.U32 R3, RZ, RZ, UR37 ;  /* 0x00000025ff037e24 */ /* 0x000fe4000f8e00ff */
[----:B------:R-:W-:Y:S03]  /*7700*/  VIADD R181, R181, 0x1 ;  /* 0x00000001b5b57836 */ /* 0x000fe60000000000 */
[----:B------:R-:W-:Y:S05]  /*7710*/  PRMT R3, R3, 0x654, R206 ;  /* 0x0000065403037816 */ /* 0x000fea00000000ce */
[----:B------:R2:W3:Y:S04]  /*7720*/  @P0 LDS.128 R148, [R0] ;  /* 0x0000000000940984 */ /* 0x0004e80000000c00 */
[----:B------:R2:W4:Y:S04]  /*7730*/  @P0 LDS.128 R156, [R4+0x20] ;  /* 0x00002000049c0984 */ /* 0x0005280000000c00 */
        /* <DEDUP_REMOVED lines=9> */
[----:B------:R-:W-:Y:S01]  /*77d0*/  SEL R181, R181, RZ, P0 ;  /* 0x000000ffb5b57207 */ /* 0x000fe20000000000 */
[----:B-----5:R5:W-:Y:S02]  /*77e0*/  SYNCS.ARRIVE.TRANS64.RED.A1T0 RZ, [R3+URZ], RZ ;  /* 0x000000ff03ff79a7 */ /* 0x020be400081004ff */
[----:B-----5:R-:W-:Y:S04]  /*77f0*/  SEL R3, RZ, 0x1, P0 ;  /* 0x00000001ff037807 */ /* 0x020fe80000000000 */
[----:B--234-:R-:W-:Y:S02]  /*7800*/  LOP3.LUT R180, R180, R3, RZ, 0x3c, !PT ;  /* 0x00000003b4b47212 */ /* 0x01cfe400078e3cff */
.L_x_119:
[----:B------:R-:W-:Y:S05]  /*7810*/  BSYNC B1 ;  /* 0x0000000000017941 */ /* 0x000fea0003800000 */
.L_x_118:
[----:B------:R-:W-:Y:S01]  /*7820*/  VIADD R0, R80, 0x40 ;  /* 0x0000004050007836 */ /* 0x000fe20000000000 */
[----:B------:R-:W-:Y:S04]  /*7830*/  BSSY.RECONVERGENT B6, `(.L_x_123) ;  /* 0x0000015000067945 */ /* 0x000fe80003800200 */
[----:B------:R-:W-:Y:S04]  /*7840*/  SHF.R.U32.HI R0, RZ, 0x15, R0 ;  /* 0x00000015ff007819 */ /* 0x000fe80000011600 */
[----:B------:R-:W-:Y:S11]  /*7850*/  LOP3.LUT P0, RZ, R0, 0x3, R173, 0x48, !PT ;  /* 0x0000000300ff7812 */ /* 0x000ff600078048ad */
[----:B------:R-:W-:Y:S02]  /*7860*/  @!UPT UIADD3 URZ, UPT, UPT, URZ, URZ, URZ ;  /* 0x000000fffffff290 */ /* 0x000fe4000fffe0ff */
[----:B------:R-:W-:Y:S05]  /*7870*/  @!P0 BRA `(.L_x_124) ;  /* 0x0000000000408947 */ /* 0x000fea0003800000 */
[----:B------:R-:W2:Y:S01]  /*7880*/  LDCU.64 UR8, c[0x4][0x78] ;  /* 0x01000f00ff0877ac */ /* 0x000ea20008000a00 */
[----:B------:R-:W-:Y:S01]  /*7890*/  MOV R3, 0x0 ;  /* 0x0000000000037802 */ /* 0x000fe20000000f00 */
[----:B------:R-:W-:Y:S02]  /*78a0*/  HFMA2 R12, -RZ, RZ, 0, 5.9604644775390625e-08 ;  /* 0x00000001ff0c7431 */ /* 0x000fe400000001ff */
[----:B------:R-:W-:Y:S02]  /*78b0*/  IMAD.MOV.U32 R8, RZ, RZ, 0x192 ;  /* 0x00000192ff087424 */ /* 0x000fe400078e00ff */
[----:B------:R-:W-:Y:S01]  /*78c0*/  IMAD.MOV.U32 R13, RZ, RZ, RZ ;  /* 0x000000ffff0d7224 */ /* 0x000fe200078e00ff */
[----:B------:R-:W3:Y:S01]  /*78d0*/  LDCU.64 UR6, c[0x4][0x80] ;  /* 0x01001000ff0677ac */ /* 0x000ee20008000a00 */
[----:B------:R-:W4:Y:S01]  /*78e0*/  LDC.64 R2, c[0x4][R3] ;  /* 0x0100000003027b82 */ /* 0x000f220000000a00 */
[----:B------:R-:W5:Y:S01]  /*78f0*/  LDCU.64 UR4, c[0x4][0x18] ;  /* 0x01000300ff0477ac */ /* 0x000f620008000a00 */
[----:B--2---:R-:W-:Y:S01]  /*7900*/  MOV R5, UR9 ;  /* 0x0000000900057c02 */ /* 0x004fe20008000f00 */
[----:B------:R-:W-:Y:S01]  /*7910*/  IMAD.U32 R4, RZ, RZ, UR8 ;  /* 0x00000008ff047e24 */ /* 0x000fe2000f8e00ff */
[----:B---3--:R-:W-:Y:S01]  /*7920*/  MOV R7, UR7 ;  /* 0x0000000700077c02 */ /* 0x008fe20008000f00 */
[----:B------:R-:W-:Y:S01]  /*7930*/  IMAD.U32 R6, RZ, RZ, UR6 ;  /* 0x00000006ff067e24 */ /* 0x000fe2000f8e00ff */
[----:B-----5:R-:W-:Y:S01]  /*7940*/  MOV R11, UR5 ;  /* 0x00000005000b7c02 */ /* 0x020fe20008000f00 */
[----:B------:R-:W-:Y:S02]  /*7950*/  IMAD.U32 R10, RZ, RZ, UR4 ;  /* 0x00000004ff0a7e24 */ /* 0x000fe4000f8e00ff */
[----:B------:R-:W-:Y:S07]  /*7960*/  LEPC R20, `(.L_x_124) ;  /* 0x000000001014794e */ /* 0x000fee0000000000 */
[----:B-1--4-:R-:W-:Y:S05]  /*7970*/  CALL.ABS.NOINC R2 ;  /* 0x0000000002007343 */ /* 0x012fea0003c00000 */
.L_x_124:
[----:B------:R-:W-:Y:S05]  /*7980*/  BSYNC.RECONVERGENT B6 ;  /* 0x0000000000067941 */ /* 0x000fea0003800200 */
.L_x_123:
[----:B------:R-:W-:Y:S01]  /*7990*/  F2FP.F16.E5M2.UNPACK_B R4, R149 ;  /* 0x00000095ff04723e */ /* 0x000fe200020004ff */
[----:B------:R-:W-:Y:S05]  /*79a0*/  WARPSYNC.ALL ;  /* 0x0000000000007948 */ /* 0x000fea0003800000 */
[----:B------:R-:W-:Y:S01]  /*79b0*/  R2UR UR4, R80 ;  /* 0x00000000500472ca */ /* 0x000fe200000e0000 */
[--C-:B------:R-:W-:Y:S01]  /*79c0*/  HADD2.F32 R88, -RZ, R4.reuse.H0_H0 ;  /* 0x20000004ff587230 */ /* 0x100fe20000004100 */
[-C--:B------:R-:W-:Y:S01]  /*79d0*/  F2FP.F16.E5M2.UNPACK_B R0, R148.reuse ;  /* 0x00000094ff00723e */ /* 0x080fe200020004ff */
[----:B------:R-:W-:Y:S01]  /*79e0*/  HADD2.F32 R83, -RZ, R4.H1_H1 ;  /* 0x30000004ff537230 */ /* 0x000fe20000004100 */
[----:B------:R-:W-:Y:S01]  /*79f0*/  F2FP.F16.E5M2.UNPACK_B R4, R151 ;  /* 0x00000097ff04723e */ /* 0x000fe200020004ff */
[----:B------:R-:W-:Y:S01]  /*7a00*/  BSSY.RECONVERGENT B0, `(.L_x_125) ;  /* 0x0000116000007945 */ /* 0x000fe20003800200 */
[----:B------:R-:W-:Y:S01]  /*7a10*/  F2FP.F16.E5M2.UNPACK_B R3, R148.H1 ;  /* 0x00000094ff03723e */ /* 0x000fe200030004ff */
[--C-:B------:R-:W-:Y:S01]  /*7a20*/  HADD2.F32 R2, -RZ, R0.reuse.H0_H0 ;  /* 0x20000000ff027230 */ /* 0x100fe20000004100 */
[----:B-1----:R-:W-:Y:S01]  /*7a30*/  F2FP.F16.E5M2.UNPACK_B R135, R162 ;  /* 0x000000a2ff87723e */ /* 0x002fe200020004ff */
[----:B------:R-:W-:Y:S01]  /*7a40*/  HADD2.F32 R82, -RZ, R0.H1_H1 ;  /* 0x30000000ff527230 */ /* 0x000fe20000004100 */
[----:B------:R-:W-:Y:S01]  /*7a50*/  F2FP.F16.E5M2.UNPACK_B R0, R149.H1 ;  /* 0x00000095ff00723e */ /* 0x000fe200030004ff */
[--C-:B------:R-:W-:Y:S01]  /*7a60*/  HADD2.F32 R84, -RZ, R3.reuse.H0_H0 ;  /* 0x20000003ff547230 */ /* 0x100fe20000004100 */
[----:B------:R-:W-:Y:S01]  /*7a70*/  F2FP.F16.E5M2.UNPACK_B R125, R159.H1 ;  /* 0x0000009fff7d723e */ /* 0x000fe200030004ff */
[----:B------:R-:W-:Y:S01]  /*7a80*/  HADD2.F32 R86, -RZ, R3.H1_H1 ;  /* 0x30000003ff567230 */ /* 0x000fe20000004100 */
[-C--:B------:R-:W-:Y:S01]  /*7a90*/  F2FP.F16.E5M2.UNPACK_B R3, R150.reuse ;  /* 0x00000096ff03723e */ /* 0x080fe200020004ff */
[--C-:B------:R-:W-:Y:S01]  /*7aa0*/  HADD2.F32 R90, -RZ, R0.reuse.H0_H0 ;  /* 0x20000000ff5a7230 */ /* 0x100fe20000004100 */
[----:B------:R-:W-:Y:S01]  /*7ab0*/  ISETP.NE.AND P0, PT, R189, RZ, PT ;  /* 0x000000ffbd00720c */ /* 0x000fe20003f05270 */
[----:B------:R-:W-:Y:S01]  /*7ac0*/  HADD2.F32 R85, -RZ, R0.H1_H1 ;  /* 0x30000000ff557230 */ /* 0x000fe20000004100 */
[----:B------:R-:W-:Y:S01]  /*7ad0*/  F2FP.F16.E5M2.UNPACK_B R0, R150.H1 ;  /* 0x00000096ff00723e */ /* 0x000fe200030004ff */
[--C-:B------:R-:W-:Y:S01]  /*7ae0*/  HADD2.F32 R92, -RZ, R3.reuse.H0_H0 ;  /* 0x20000003ff5c7230 */ /* 0x100fe20000004100 */
[----:B------:R-:W-:Y:S01]  /*7af0*/  ISETP.NE.AND P6, PT, R204, RZ, PT ;  /* 0x000000ffcc00720c */ /* 0x000fe20003fc5270 */
[----:B------:R-:W-:Y:S01]  /*7b00*/  HADD2.F32 R87, -RZ, R3.H1_H1 ;  /* 0x30000003ff577230 */ /* 0x000fe20000004100 */
[----:B------:R-:W-:Y:S01]  /*7b10*/  F2FP.F16.E5M2.UNPACK_B R3, R151.H1 ;  /* 0x00000097ff03723e */ /* 0x000fe200030004ff */
[--C-:B------:R-:W-:Y:S02]  /*7b20*/  HADD2.F32 R94, -RZ, R0.reuse.H0_H0 ;  /* 0x20000000ff5e7230 */ /* 0x100fe40000004100 */
[----:B------:R-:W-:Y:S01]  /*7b30*/  HADD2.F32 R89, -RZ, R0.H1_H1 ;  /* 0x30000000ff597230 */ /* 0x000fe20000004100 */
[-C--:B------:R-:W-:Y:S01]  /*7b40*/  F2FP.F16.E5M2.UNPACK_B R0, R152.reuse ;  /* 0x00000098ff00723e */ /* 0x080fe200020004ff */
[--C-:B------:R-:W-:Y:S02]  /*7b50*/  HADD2.F32 R96, -RZ, R4.reuse.H0_H0 ;  /* 0x20000004ff607230 */ /* 0x100fe40000004100 */
[----:B------:R-:W-:Y:S01]  /*7b60*/  HADD2.F32 R91, -RZ, R4.H1_H1 ;  /* 0x30000004ff5b7230 */ /* 0x000fe20000004100 */
[-C--:B------:R-:W-:Y:S01]  /*7b70*/  F2FP.F16.E5M2.UNPACK_B R4, R153.reuse ;  /* 0x00000099ff04723e */ /* 0x080fe200020004ff */
[--C-:B------:R-:W-:Y:S02]  /*7b80*/  HADD2.F32 R100, -RZ, R0.reuse.H0_H0 ;  /* 0x20000000ff647230 */ /* 0x100fe40000004100 */
[----:B------:R-:W-:Y:S01]  /*7b90*/  HADD2.F32 R95, -RZ, R0.H1_H1 ;  /* 0x30000000ff5f7230 */ /* 0x000fe20000004100 */
[----:B------:R-:W-:Y:S01]  /*7ba0*/  F2FP.F16.E5M2.UNPACK_B R0, R153.H1 ;  /* 0x00000099ff00723e */ /* 0x000fe200030004ff */
[--C-:B------:R-:W-:Y:S02]  /*7bb0*/  HADD2.F32 R98, -RZ, R3.reuse.H0_H0 ;  /* 0x20000003ff627230 */ /* 0x100fe40000004100 */
[----:B------:R-:W-:Y:S01]  /*7bc0*/  HADD2.F32 R93, -RZ, R3.H1_H1 ;  /* 0x30000003ff5d7230 */ /* 0x000fe20000004100 */
[----:B------:R-:W-:Y:S01]  /*7bd0*/  F2FP.F16.E5M2.UNPACK_B R3, R152.H1 ;  /* 0x00000098ff03723e */ /* 0x000fe200030004ff */
[--C-:B------:R-:W-:Y:S02]  /*7be0*/  HADD2.F32 R106, -RZ, R0.reuse.H0_H0 ;  /* 0x20000000ff6a7230 */ /* 0x100fe40000004100 */
[----:B------:R-:W-:Y:S01]  /*7bf0*/  HADD2.F32 R101, -RZ, R0.H1_H1 ;  /* 0x30000000ff657230 */ /* 0x000fe20000004100 */
[-C--:B------:R-:W-:Y:S01]  /*7c00*/  F2FP.F16.E5M2.UNPACK_B R0, R154.reuse.H1 ;  /* 0x0000009aff00723e */ /* 0x080fe200030004ff */
[--C-:B------:R-:W-:Y:S02]  /*7c10*/  HADD2.F32 R104, -RZ, R4.reuse.H0_H0 ;  /* 0x20000004ff687230 */ /* 0x100fe40000004100 */
[----:B------:R-:W-:Y:S01]  /*7c20*/  HADD2.F32 R99, -RZ, R4.H1_H1 ;  /* 0x30000004ff637230 */ /* 0x000fe20000004100 */
[----:B------:R-:W-:Y:S01]  /*7c30*/  F2FP.F16.E5M2.UNPACK_B R4, R155 ;  /* 0x0000009bff04723e */ /* 0x000fe200020004ff */
[--C-:B------:R-:W-:Y:S02]  /*7c40*/  HADD2.F32 R102, -RZ, R3.reuse.H0_H0 ;  /* 0x20000003ff667230 */ /* 0x100fe40000004100 */
[----:B------:R-:W-:Y:S01]  /*7c50*/  HADD2.F32 R97, -RZ, R3.H1_H1 ;  /* 0x30000003ff617230 */ /* 0x000fe20000004100 */
[----:B------:R-:W-:Y:S01]  /*7c60*/  F2FP.F16.E5M2.UNPACK_B R3, R154 ;  /* 0x0000009aff03723e */ /* 0x000fe200020004ff */
[--C-:B------:R-:W-:Y:S02]  /*7c70*/  HADD2.F32 R110, -RZ, R0.reuse.H0_H0 ;  /* 0x20000000ff6e7230 */ /* 0x100fe40000004100 */
[----:B------:R-:W-:Y:S01]  /*7c80*/  HADD2.F32 R105, -RZ, R0.H1_H1 ;  /* 0x30000000ff697230 */ /* 0x000fe20000004100 */
[-C--:B------:R-:W-:Y:S01]  /*7c90*/  F2FP.F16.E5M2.UNPACK_B R0, R156.reuse ;  /* 0x0000009cff00723e */ /* 0x080fe200020004ff */
[--C-:B------:R-:W-:Y:S02]  /*7ca0*/  HADD2.F32 R112, -RZ, R4.reuse.H0_H0 ;  /* 0x20000004ff707230 */ /* 0x100fe40000004100 */
[----:B------:R-:W-:Y:S01]  /*7cb0*/  HADD2.F32 R107, -RZ, R4.H1_H1 ;  /* 0x30000004ff6b7230 */ /* 0x000fe20000004100 */
[----:B------:R-:W-:Y:S01]  /*7cc0*/  F2FP.F16.E5M2.UNPACK_B R4, R157 ;  /* 0x0000009dff04723e */ /* 0x000fe200020004ff */
[--C-:B------:R-:W-:Y:S02]  /*7cd0*/  HADD2.F32 R108, -RZ, R3.reuse.H0_H0 ;  /* 0x20000003ff6c7230 */ /* 0x100fe40000004100 */
[----:B------:R-:W-:Y:S01]  /*7ce0*/  HADD2.F32 R103, -RZ, R3.H1_H1 ;  /* 0x30000003ff677230 */ /* 0x000fe20000004100 */
[----:B------:R-:W-:Y:S01]  /*7cf0*/  F2FP.F16.E5M2.UNPACK_B R3, R155.H1 ;  /* 0x0000009bff03723e */ /* 0x000fe200030004ff */
[--C-:B------:R-:W-:Y:S02]  /*7d00*/  HADD2.F32 R116, -RZ, R0.reuse.H0_H0 ;  /* 0x20000000ff747230 */ /* 0x100fe40000004100 */
[----:B------:R-:W-:Y:S01]  /*7d10*/  HADD2.F32 R111, -RZ, R0.H1_H1 ;  /* 0x30000000ff6f7230 */ /* 0x000fe20000004100 */
[----:B------:R-:W-:Y:S01]  /*7d20*/  F2FP.F16.E5M2.UNPACK_B R0, R156.H1 ;  /* 0x0000009cff00723e */ /* 0x000fe200030004ff */
[--C-:B------:R-:W-:Y:S02]  /*7d30*/  HADD2.F32 R120, -RZ, R4.reuse.H0_H0 ;  /* 0x20000004ff787230 */ /* 0x100fe40000004100 */
[----:B------:R-:W-:Y:S02]  /*7d40*/  HADD2.F32 R115, -RZ, R4.H1_H1 ;  /* 0x30000004ff737230 */ /* 0x000fe40000004100 */
[--C-:B------:R-:W-:Y:S01]  /*7d50*/  HADD2.F32 R114, -RZ, R3.reuse.H0_H0 ;  /* 0x20000003ff727230 */ /* 0x100fe20000004100 */
[----:B------:R-:W1:Y:S01]  /*7d60*/  LDTM.x64 R4, tmem[UR4+0x40] ;  /* 0x00004004000479ee */ /* 0x000e620008340000 */
[----:B------:R-:W-:Y:S01]  /*7d70*/  HADD2.F32 R109, -RZ, R3.H1_H1 ;  /* 0x30000003ff6d7230 */ /* 0x000fe20000004100 */
[----:B------:R-:W-:Y:S01]  /*7d80*/  F2FP.F16.E5M2.UNPACK_B R3, R157.H1 ;  /* 0x0000009dff03723e */ /* 0x000fe200030004ff */
        /* <DEDUP_REMOVED lines=14> */
[----:B------:R-:W-:Y:S01]  /*7e70*/  F2FP.F16.E5M2.UNPACK_B R0, R160.H1 ;  /* 0x000000a0ff00723e */ /* 0x000fe200030004ff */
[--C-:B------:R-:W-:Y:S02]  /*7e80*/  HADD2.F32 R132, -RZ, R3.reuse.H0_H0 ;  /* 0x20000003ff847230 */ /* 0x100fe40000004100 */
[C---:B-1----:R-:W-:Y:S01]  /*7e90*/  FMUL R7, R78.reuse, R7 ;  /* 0x000000074e077220 */ /* 0x042fe20000400000 */
        /* <DEDUP_REMOVED lines=10> */
[C---:B------:R-:W-:Y:S01]  /*7f40*/  FMUL R0, R78.reuse, R4 ;  /* 0x000000044e007220 */ /* 0x040fe20000400000 */
[--C-:B------:R-:W-:Y:S01]  /*7f50*/  HADD2.F32 R140, -RZ, R135.reuse.H0_H0 ;  /* 0x20000087ff8c7230 */ /* 0x100fe20000004100 */
[----:B------:R-:W-:Y:S01]  /*7f60*/  F2FP.F16.E5M2.UNPACK_B R4, R163 ;  /* 0x000000a3ff04723e */ /* 0x000fe200020004ff */
[----:B------:R-:W-:Y:S02]  /*7f70*/  HADD2.F32 R135, -RZ, R135.H1_H1 ;  /* 0x30000087ff877230 */ /* 0x000fe40000004100 */
[C---:B------:R-:W-:Y:S01]  /*7f80*/  FFMA R0, R81.reuse, R2, R0 ;  /* 0x0000000251007223 */ /* 0x040fe20000000000 */
[C---:B------:R-:W-:Y:S01]  /*7f90*/  FMUL R2, R78.reuse, R5 ;  /* 0x000000054e027220 */ /* 0x040fe20000400000 */
[--C-:B------:R-:W-:Y:S01]  /*7fa0*/  HADD2.F32 R142, -RZ, R3.reuse.H0_H0 ;  /* 0x20000003ff8e7230 */ /* 0x100fe20000004100 */
[----:B------:R-:W-:Y:S01]  /*7fb0*/  F2FP.F16.E5M2.UNPACK_B R5, R163.H1 ;  /* 0x000000a3ff05723e */ /* 0x000fe200030004ff */
[----:B------:R-:W-:Y:S02]  /*7fc0*/  HADD2.F32 R137, -RZ, R3.H1_H1 ;  /* 0x30000003ff897230 */ /* 0x000fe40000004100 */
[C---:B------:R-:W-:Y:S01]  /*7fd0*/  FFMA R2, R81.reuse, R82, R2 ;  /* 0x0000005251027223 */ /* 0x040fe20000000002 */
[--C-:B------:R-:W-:Y:S02]  /*7fe0*/  HADD2.F32 R82, -RZ, R4.reuse.H0_H0 ;  /* 0x20000004ff527230 */ /* 0x100fe40000004100 */
[C---:B------:R-:W-:Y:S01]  /*7ff0*/  FMUL R3, R78.reuse, R6 ;  /* 0x000000064e037220 */ /* 0x040fe20000400000 */
[----:B------:R-:W-:Y:S02]  /*8000*/  HADD2.F32 R139, -RZ, R4.H1_H1 ;  /* 0x30000004ff8b7230 */ /* 0x000fe40000004100 */
[C---:B------:R-:W-:Y:S01]  /*8010*/  FMUL R4, R78.reuse, R9 ;  /* 0x000000094e047220 */ /* 0x040fe20000400000 */
[--C-:B------:R-:W-:Y:S02]  /*8020*/  HADD2.F32 R141, -RZ, R5.reuse.H1_H1 ;  /* 0x30000005ff8d7230 */ /* 0x100fe40000004100 */
[C---:B------:R-:W-:Y:S01]  /*8030*/  FFMA R3, R81.reuse, R84, R3 ;  /* 0x0000005451037223 */ /* 0x040fe20000000003 */
[----:B------:R-:W-:Y:S01]  /*8040*/  FFMA R7, R81, R86, R7 ;  /* 0x0000005651077223 */ /* 0x000fe20000000007 */
[----:B------:R-:W-:Y:S02]  /*8050*/  HADD2.F32 R84, -RZ, R5.H0_H0 ;  /* 0x20000005ff547230 */ /* 0x000fe40000004100 */
[C---:B------:R-:W-:Y:S01]  /*8060*/  FMUL R5, R78.reuse, R10 ;  /* 0x0000000a4e057220 */ /* 0x040fe20000400000 */
[C---:B------:R-:W-:Y:S01]  /*8070*/  FMUL R6, R78.reuse, R11 ;  /* 0x0000000b4e067220 */ /* 0x040fe20000400000 */
[C---:B------:R-:W-:Y:S01]  /*8080*/  FMUL R11, R78.reuse, R16 ;  /* 0x000000104e0b7220 */ /* 0x040fe20000400000 */
[----:B------:R-:W-:Y:S01]  /*8090*/  F2FP.SATFINITE.E5M2.F32.PACK_AB_MERGE_C R143, R7, R3, RZ ;  /* 0x00000003078f723e */ /* 0x000fe200048060ff */
[C---:B------:R-:W-:Y:S01]  /*80a0*/  FMUL R3, R78.reuse, R8 ;  /* 0x000000084e037220 */ /* 0x040fe20000400000 */
[C---:B------:R-:W-:Y:S01]  /*80b0*/  FMUL R7, R78.reuse, R12 ;  /* 0x0000000c4e077220 */ /* 0x040fe20000400000 */
[C---:B------:R-:W-:Y:S01]  /*80c0*/  FMUL R8, R78.reuse, R13 ;  /* 0x0000000d4e087220 */ /* 0x040fe20000400000 */
[C---:B------:R-:W-:Y:S01]  /*80d0*/  FMUL R12, R78.reuse, R17 ;  /* 0x000000114e0c7220 */ /* 0x040fe20000400000 */
[C---:B------:R-:W-:Y:S01]  /*80e0*/  FFMA R3, R81.reuse, R88, R3 ;  /* 0x0000005851037223 */ /* 0x040fe20000000003 */
[C---:B------:R-:W-:Y:S01]  /*80f0*/  FFMA R4, R81.reuse, R83, R4 ;  /* 0x0000005351047223 */ /* 0x040fe20000000004 */
[C---:B------:R-:W-:Y:S01]  /*8100*/  FFMA R5, R81.reuse, R90, R5 ;  /* 0x0000005a51057223 */ /* 0x040fe20000000005 */
[C---:B------:R-:W-:Y:S01]  /*8110*/  FFMA R6, R81.reuse, R85, R6 ;  /* 0x0000005551067223 */ /* 0x040fe20000000006 */
[C---:B------:R-:W-:Y:S01]  /*8120*/  FFMA R7, R81.reuse, R92, R7 ;  /* 0x0000005c51077223 */ /* 0x040fe20000000007 */
[C---:B------:R-:W-:Y:S01]  /*8130*/  FFMA R8, R81.reuse, R87, R8 ;  /* 0x0000005751087223 */ /* 0x040fe20000000008 */
[C---:B------:R-:W-:Y:S01]  /*8140*/  FMUL R16, R78.reuse, R21 ;  /* 0x000000154e107220 */ /* 0x040fe20000400000 */
[----:B------:R-:W-:Y:S01]  /*8150*/  FMUL R9, R78, R14 ;  /* 0x0000000e4e097220 */ /* 0x000fe20000400000 */
[----:B------:R-:W-:Y:S01]  /*8160*/  F2FP.SATFINITE.E5M2.F32.PACK_AB_MERGE_C R5, R6, R5, RZ ;  /* 0x000000050605723e */ /* 0x000fe200048060ff */
[C---:B------:R-:W-:Y:S01]  /*8170*/  FMUL R10, R78.reuse, R15 ;  /* 0x0000000f4e0a7220 */ /* 0x040fe20000400000 */
[C---:B------:R-:W-:Y:S01]  /*8180*/  FMUL R15, R78.reuse, R20 ;  /* 0x000000144e0f7220 */ /* 0x040fe20000400000 */
[C---:B------:R-:W-:Y:S01]  /*8190*/  FFMA R9, R81.reuse, R94, R9 ;  /* 0x0000005e51097223 */ /* 0x040fe20000000009 */
[C---:B------:R-:W-:Y:S01]  /*81a0*/  FMUL R20, R78.reuse, R25 ;  /* 0x000000194e147220 */ /* 0x040fe20000400000 */
[C---:B------:R-:W-:Y:S01]  /*81b0*/  FFMA R10, R81.reuse, R89, R10 ;  /* 0x00000059510a7223 */ /* 0x040fe2000000000a */
[C---:B------:R-:W-:Y:S01]  /*81c0*/  FFMA R11, R81.reuse, R96, R11 ;  /* 0x00000060510b7223 */ /* 0x040fe2000000000b */
[C---:B------:R-:W-:Y:S01]  /*81d0*/  FFMA R12, R81.reuse, R91, R12 ;  /* 0x0000005b510c7223 */ /* 0x040fe2000000000c */
[C---:B------:R-:W-:Y:S01]  /*81e0*/  FMUL R13, R78.reuse, R18 ;  /* 0x000000124e0d7220 */ /* 0x040fe20000400000 */
[----:B------:R-:W-:Y:S01]  /*81f0*/  FMUL R14, R78, R19 ;  /* 0x000000134e0e7220 */ /* 0x000fe20000400000 */
[----:B------:R-:W-:Y:S01]  /*8200*/  F2FP.SATFINITE.E5M2.F32.PACK_AB_MERGE_C R9, R10, R9, RZ ;  /* 0x000000090a09723e */ /* 0x000fe200048060ff */
[C---:B------:R-:W-:Y:S01]  /*8210*/  FMUL R19, R78.reuse, R24 ;  /* 0x000000184e137220 */ /* 0x040fe20000400000 */
        /* <DEDUP_REMOVED lines=17> */
[----:B------:R-:W-:Y:S01]  /*8330*/  FMUL R27, R78, R32 ;  /* 0x000000204e1b7220 */ /* 0x000fe20000400000 */
[C---:B------:R-:W-:Y:S01]  /*8340*/  FFMA R21, R81.reuse, R106, R21 ;  /* 0x0000006a51157223 */ /* 0x040fe20000000015 */
[C---:B------:R-:W-:Y:S01]  /*8350*/  FFMA R22, R81.reuse, R101, R22 ;  /* 0x0000006551167223 */ /* 0x040fe20000000016 */
[----:B------:R-:W-:Y:S01]  /*8360*/  F2FP.SATFINITE.E5M2.F32.PACK_AB_MERGE_C R16, R16, R15, R17 ;  /* 0x0000000f1010723e */ /* 0x000fe20004806011 */
[C---:B------:R-:W-:Y:S01]  /*8370*/  FFMA R23, R81.reuse, R108, R23 ;  /* 0x0000006c51177223 */ /* 0x040fe20000000017 */
[C---:B------:R-:W-:Y:S01]  /*8380*/  FFMA R24, R81.reuse, R103, R24 ;  /* 0x0000006751187223 */ /* 0x040fe20000000018 */
[----:B------:R-:W-:Y:S01]  /*8390*/  FMUL R32, R78, R37 ;  /* 0x000000254e207220 */ /* 0x000fe20000400000 */
[----:B------:R-:W-:Y:S01]  /*83a0*/  F2FP.SATFINITE.E5M2.F32.PACK_AB_MERGE_C R21, R22, R21, RZ ;  /* 0x000000151615723e */ /* 0x000fe200048060ff */
[C---:B------:R-:W-:Y:S01]  /*83b0*/  FMUL R25, R78.reuse, R30 ;  /* 0x0000001e4e197220 */ /* 0x040fe20000400000 */
[C---:B------:R-:W-:Y:S01]  /*83c0*/  FMUL R26, R78.reuse, R31 ;  /* 0x0000001f4e1a7220 */ /* 0x040fe20000400000 */
[----:B------:R-:W-:Y:S01]  /*83d0*/  FMUL R31, R78, R36 ;  /* 0x000000244e1f7220 */ /* 0x000fe20000400000 */
[----:B------:R-:W-:Y:S01]  /*83e0*/  F2FP.SATFINITE.E5M2.F32.PACK_AB_MERGE_C R17, R20, R19, R21 ;  /* 0x000000131411723e */ /* 0x000fe20004806015 */
        /* <DEDUP_REMOVED lines=8> */
[----:B------:R-:W-:Y:S01]  /*8470*/  FMUL R35, R78, R40 ;  /* 0x000000284e237220 */ /* 0x000fe20000400000 */
[C---:B------:R-:W-:Y:S01]  /*8480*/  FFMA R29, R81.reuse, R114, R29 ;  /* 0x00000072511d7223 */ /* 0x040fe2000000001d */
[----:B------:R-:W-:Y:S01]  /*8490*/  F2FP.SATFINITE.E5M2.F32.PACK_AB_MERGE_C R18, R24, R23, R18 ;  /* 0x000000171812723e */ /* 0x000fe20004806012 */
        /* <DEDUP_REMOVED lines=22> */
[C---:B------:R-:W-:Y:S01]  /*8600*/  FMUL R41, R78.reuse, R46 ;  /* 0x0000002e4e297220 */ /* 0x040fe20000400000 */
[C---:B------:R-:W-:Y:S01]  /*8610*/  FMUL R42, R78.reuse, R47 ;  /* 0x0000002f4e2a7220 */ /* 0x040fe20000400000 */
[C---:B------:R-:W-:Y:S01]  /*8620*/  FFMA R40, R81.reuse, R119, R40 ;  /* 0x0000007751287223 */ /* 0x040fe20000000028 */
[--C-:B------:R-:W-:Y:S02]  /*8630*/  HADD2.F32 R130, -RZ, R125.reuse.H0_H0 ;  /* 0x2000007dff827230 */ /* 0x100fe40000004100 */
[C---:B------:R-:W-:Y:S01]  /*8640*/  FFMA R41, R81.reuse, R126, R41 ;  /* 0x0000007e51297223 */ /* 0x040fe20000000029 */
[----:B------:R-:W-:Y:S02]  /*8650*/  HADD2.F32 R125, -RZ, R125.H1_H1 ;  /* 0x3000007dff7d7230 */ /* 0x000fe40000004100 */
[C---:B------:R-:W-:Y:S01]  /*8660*/  FMUL R45, R78.reuse, R50 ;  /* 0x000000324e2d7220 */ /* 0x040fe20000400000 */
[C---:B------:R-:W-:Y:S01]  /*8670*/  FFMA R42, R81.reuse, R121, R42 ;  /* 0x00000079512a7223 */ /* 0x040fe2000000002a */
[C---:B------:R-:W-:Y:S01]  /*8680*/  FMUL R46, R78.reuse, R51 ;  /* 0x000000334e2e7220 */ /* 0x040fe20000400000 */
[C---:B------:R-:W-:Y:S01]  /*8690*/  FFMA R43, R81.reuse, R128, R43 ;  /* 0x00000080512b7223 */ /* 0x040fe2000000002b */
[C---:B------:R-:W-:Y:S01]  /*86a0*/  FMUL R47, R78.reuse, R52 ;  /* 0x000000344e2f7220 */ /* 0x040fe20000400000 */
        /* <DEDUP_REMOVED lines=10> */
[C---:B------:R-:W-:Y:S01]  /*8750*/  FFMA R45, R81.reuse, R130, R45 ;  /* 0x00000082512d7223 */ /* 0x040fe2000000002d */
[C---:B------:R-:W-:Y:S01]  /*8760*/  FMUL R59, R78.reuse, R64 ;  /* 0x000000404e3b7220 */ /* 0x040fe20000400000 */
[C---:B------:R-:W-:Y:S01]  /*8770*/  FMUL R60, R78.reuse, R65 ;  /* 0x000000414e3c7220 */ /* 0x040fe20000400000 */
[C---:B------:R-:W-:Y:S01]  /*8780*/  FMUL R61, R78.reuse, R66 ;  /* 0x000000424e3d7220 */ /* 0x040fe20000400000 */
[----:B------:R-:W-:Y:S01]  /*8790*/  FMUL R62, R78, R67 ;  /* 0x000000434e3e7220 */ /* 0x000fe20000400000 */
[C---:B------:R-:W-:Y:S01]  /*87a0*/  FFMA R46, R81.reuse, R125, R46 ;  /* 0x0000007d512e7223 */ /* 0x040fe2000000002e */
[----:B------:R-:W-:Y:S01]  /*87b0*/  F2FP.SATFINITE.E5M2.F32.PACK_AB_MERGE_C R64, R2, R0, R143 ;  /* 0x000000000240723e */ /* 0x000fe2000480608f */
[C---:B------:R-:W-:Y:S01]  /*87c0*/  FFMA R47, R81.reuse, R132, R47 ;  /* 0x00000084512f7223 */ /* 0x040fe2000000002f */
[----:B------:R-:W-:Y:S01]  /*87d0*/  F2FP.SATFINITE.E5M2.F32.PACK_AB_MERGE_C R65, R4, R3, R5 ;  /* 0x000000030441723e */ /* 0x000fe20004806005 */
[C---:B------:R-:W-:Y:S01]  /*87e0*/  FFMA R48, R81.reuse, R127, R48 ;  /* 0x0000007f51307223 */ /* 0x040fe20000000030 */
[----:B------:R-:W-:Y:S01]  /*87f0*/  F2FP.SATFINITE.E5M2.F32.PACK_AB_MERGE_C R66, R8, R7, R9 ;  /* 0x000000070842723e */ /* 0x000fe20004806009 */
[C---:B------:R-:W-:Y:S01]  /*8800*/  FFMA R49, R81.reuse, R134, R49 ;  /* 0x0000008651317223 */ /* 0x040fe20000000031 */
[----:B------:R-:W-:Y:S01]  /*8810*/  F2FP.SATFINITE.E5M2.F32.PACK_AB_MERGE_C R67, R12, R11, R13 ;  /* 0x0000000b0c43723e */ /* 0x000fe2000480600d */
[----:B------:R-:W-:Y:S01]  /*8820*/  FMUL R53, R78, R58 ;  /* 0x0000003a4e357220 */ /* 0x000fe20000400000 */
[C---:B------:R-:W-:Y:S01]  /*8830*/  FFMA R50, R81.reuse, R129, R50 ;  /* 0x0000008151327223 */ /* 0x040fe20000000032 */
[C---:B------:R-:W-:Y:S01]  /*8840*/  FFMA R51, R81.reuse, R136, R51 ;  /* 0x0000008851337223 */ /* 0x040fe20000000033 */
[C---:B------:R-:W-:Y:S01]  /*8850*/  FFMA R52, R81.reuse, R131, R52 ;  /* 0x0000008351347223 */ /* 0x040fe20000000034 */
[----:B------:R1:W-:Y:S01]  /*8860*/  STS.128 [R172+UR49+0xa200], R64 ;  /* 0x00a20040ac007988 */ /* 0x0003e20008000c31 */
[C---:B------:R-:W-:Y:S01]  /*8870*/  FFMA R53, R81.reuse, R138, R53 ;  /* 0x0000008a51357223 */ /* 0x040fe20000000035 */
[----:B------:R-:W-:Y:S01]  /*8880*/  F2FP.SATFINITE.E5M2.F32.PACK_AB_MERGE_C R37, R38, R37, RZ ;  /* 0x000000252625723e */ /* 0x000fe200048060ff */
[C---:B------:R-:W-:Y:S01]  /*8890*/  FFMA R54, R81.reuse, R133, R54 ;  /* 0x0000008551367223 */ /* 0x040fe20000000036 */
[----:B------:R-:W-:Y:S01]  /*88a0*/  FMUL R58, R78, R63 ;  /* 0x0000003f4e3a7220 */ /* 0x000fe20000400000 */
[C---:B------:R-:W-:Y:S01]  /*88b0*/  FFMA R55, R81.reuse, R140, R55 ;  /* 0x0000008c51377223 */ /* 0x040fe20000000037 */
[C---:B------:R-:W-:Y:S01]  /*88c0*/  FFMA R56, R81.reuse, R135, R56 ;  /* 0x0000008751387223 */ /* 0x040fe20000000038 */
[C---:B------:R-:W-:Y:S01]  /*88d0*/  FFMA R57, R81.reuse, R142, R57 ;  /* 0x0000008e51397223 */ /* 0x040fe20000000039 */
[----:B------:R1:W-:Y:S01]  /*88e0*/  STS.128 [R193+0xa010], R16 ;  /* 0x00a01010c1007388 */ /* 0x0003e20000000c00 */
[----:B------:R-:W-:Y:S01]  /*88f0*/  F2FP.SATFINITE.E5M2.F32.PACK_AB_MERGE_C R33, R36, R35, R37 ;  /* 0x000000232421723e */ /* 0x000fe20004806025 */
[C---:B------:R-:W-:Y:S01]  /*8900*/  FFMA R58, R81.reuse, R137, R58 ;  /* 0x00000089513a7223 */ /* 0x040fe2000000003a */
[----:B------:R-:W-:Y:S01]  /*8910*/  F2FP.SATFINITE.E5M2.F32.PACK_AB_MERGE_C R34, R42, R41, RZ ;  /* 0x000000292a22723e */ /* 0x000fe200048060ff */
[C---:B------:R-:W-:Y:S01]  /*8920*/  FFMA R59, R81.reuse, R82, R59 ;  /* 0x00000052513b7223 */ /* 0x040fe2000000003b */
[----:B------:R-:W-:Y:S01]  /*8930*/  F2FP.SATFINITE.E5M2.F32.PACK_AB_MERGE_C R35, R46, R45, RZ ;  /* 0x0000002d2e23723e */ /* 0x000fe200048060ff */
        /* <DEDUP_REMOVED lines=25> */
[----:B------:R-:W-:Y:S02]  /*8ad0*/  UIADD3 UR8, UP0, UPT, UR52, 0x680, URZ ;  /* 0x0000068034087890 */ /* 0x000fe4000ff1e0ff */
[----:B------:R-:W-:Y:S02]  /*8ae0*/  UIADD3 UR5, UPT, UPT, UR41, 0x40, URZ ;  /* 0x0000004029057890 */ /* 0x000fe4000fffe0ff */
[----:B------:R-:W-:Y:S02]  /*8af0*/  UIADD3 UR4, UPT, UPT, UR49, 0xa200, URZ ;  /* 0x0000a20031047890 */ /* 0x000fe4000fffe0ff */
[----:B------:R-:W-:Y:S01]  /*8b00*/  UIADD3.X UR9, UPT, UPT, URZ, UR53, URZ, UP0, !UPT ;  /* 0x00000035ff097290 */ /* 0x000fe200087fe4ff */
[----:B------:R-:W-:Y:S01]  /*8b10*/  UMOV UR6, UR42 ;  /* 0x0000002a00067c82 */ /* 0x000fe20008000000 */
[----:B------:R-:W-:Y:S07]  /*8b20*/  UMOV UR7, UR36 ;  /* 0x0000002400077c82 */ /* 0x000fee0008000000 */
[----:B------:R2:W-:Y:S01]  /*8b30*/  UTMASTG.3D [UR4], [UR8] ;  /* 0x00000004080073b5 */ /* 0x0005e20008010000 */
[----:B------:R0:W-:Y:S01]  /*8b40*/  UTMACMDFLUSH ;  /* 0x00000000000079b7 */ /* 0x0001e20000000000 */
[----:B--2---:R-:W-:Y:S04]  /*8b50*/  DEPBAR.LE SB0, 0x1 ;  /* 0x000080400000791a */ /* 0x004fe80000000000 */
.L_x_126:
[----:B------:R-:W-:Y:S05]  /*8b60*/  BSYNC.RECONVERGENT B0 ;  /* 0x0000000000007941 */ /* 0x000fea0003800200 */
.L_x_125:
        /* <DEDUP_REMOVED lines=16> */
.L_x_130:
[----:B------:R-:W-:Y:S05]  /*8c70*/  BSYNC B0 ;  /* 0x0000000000007941 */ /* 0x000fea0003800000 */
.L_x_129:
        /* <DEDUP_REMOVED lines=20> */
.L_x_128:
[----:B------:R-:W-:Y:S05]  /*8dc0*/  BSYNC B1 ;  /* 0x0000000000017941 */ /* 0x000fea0003800000 */
.L_x_127:
[----:B--2---:R-:W-:Y:S01]  /*8dd0*/  VIADD R0, R80, 0x80 ;  /* 0x0000008050007836 */ /* 0x004fe20000000000 */
        /* <DEDUP_REMOVED lines=10> */
[----:B------:R-:W5:Y:S01]  /*8e80*/  LDCU.64 UR6, c[0x4][0x80] ;  /* 0x01001000ff0677ac */ /* 0x000f620008000a00 */
[----:B------:R-:W1:Y:S01]  /*8e90*/  LDC.64 R2, c[0x4][R3] ;  /* 0x0100000003027b82 */ /* 0x000e620000000a00 */
[----:B------:R-:W3:Y:S01]  /*8ea0*/  LDCU.64 UR4, c[0x4][0x18] ;  /* 0x01000300ff0477ac */ /* 0x000ee20008000a00 */
[----:B--2---:R-:W-:Y:S01]  /*8eb0*/  MOV R5, UR9 ;  /* 0x0000000900057c02 */ /* 0x004fe20008000f00 */
[----:B------:R-:W-:Y:S01]  /*8ec0*/  IMAD.U32 R4, RZ, RZ, UR8 ;  /* 0x00000008ff047e24 */ /* 0x000fe2000f8e00ff */
[----:B-----5:R-:W-:Y:S01]  /*8ed0*/  MOV R7, UR7 ;  /* 0x0000000700077c02 */ /* 0x020fe20008000f00 */
[----:B------:R-:W-:Y:S01]  /*8ee0*/  IMAD.U32 R6, RZ, RZ, UR6 ;  /* 0x00000006ff067e24 */ /* 0x000fe2000f8e00ff */
[----:B---3--:R-:W-:Y:S01]  /*8ef0*/  MOV R11, UR5 ;  /* 0x00000005000b7c02 */ /* 0x008fe20008000f00 */
[----:B------:R-:W-:Y:S02]  /*8f00*/  IMAD.U32 R10, RZ, RZ, UR4 ;  /* 0x00000004ff0a7e24 */ /* 0x000fe4000f8e00ff */
[----:B------:R-:W-:Y:S07]  /*8f10*/  LEPC R20, `(.L_x_133) ;  /* 0x000000001014794e */ /* 0x000fee0000000000 */
[----:B-1--4-:R-:W-:Y:S05]  /*8f20*/  CALL.ABS.NOINC R2 ;  /* 0x0000000002007343 */ /* 0x012fea0003c00000 */
.L_x_133:
[----:B------:R-:W-:Y:S05]  /*8f30*/  BSYNC.RECONVERGENT B6 ;  /* 0x0000000000067941 */ /* 0x000fea0003800200 */
.L_x_132:
[----:B---3--:R-:W-:Y:S01]  /*8f40*/  F2FP.F16.E5M2.UNPACK_B R4, R149 ;  /* 0x00000095ff04723e */ /* 0x008fe200020004ff */
        /* <DEDUP_REMOVED lines=13> */
[----:B----4-:R-:W-:Y:S01]  /*9020*/  F2FP.F16.E5M2.UNPACK_B R125, R159.H1 ;  /* 0x0000009fff7d723e */ /* 0x010fe200030004ff */
        /* <DEDUP_REMOVED lines=262> */
[----:B------:R-:W-:Y:S02]  /*a090*/  UIADD3 UR8, UP0, UPT, UR52, 0x680, URZ ;  /* 0x0000068034087890 */ /* 0x000fe4000ff1e0ff */
[----:B------:R-:W-:Y:S02]  /*a0a0*/  UIADD3 UR5, UPT, UPT, UR41, 0x80, URZ ;  /* 0x0000008029057890 */ /* 0x000fe4000fffe0ff */
[----:B------:R-:W-:Y:S01]  /*a0b0*/  MOV R188, UR10 ;  /* 0x0000000a00bc7c02 */ /* 0x000fe20008000f00 */
[----:B------:R-:W-:Y:S01]  /*a0c0*/  UIADD3.X UR9, UPT, UPT, URZ, UR53, URZ, UP0, !UPT ;  /* 0x00000035ff097290 */ /* 0x000fe200087fe4ff */
[----:B------:R-:W-:Y:S02]  /*a0d0*/  UMOV UR6, UR42 ;  /* 0x0000002a00067c82 */ /* 0x000fe40008000000 */
[----:B------:R-:W-:Y:S01]  /*a0e0*/  R2UR UR4, R188 ;  /* 0x00000000bc0472ca */ /* 0x000fe200000e0000 */
[----:B------:R-:W-:Y:S11]  /*a0f0*/  UMOV UR7, UR36 ;  /* 0x0000002400077c82 */ /* 0x000ff60008000000 */
[----:B------:R-:W-:Y:S01]  /*a100*/  @!UPT UIADD3 URZ, UPT, UPT, URZ, URZ, URZ ;  /* 0x000000fffffff290 */ /* 0x000fe2000fffe0ff */
[----:B------:R2:W-:Y:S01]  /*a110*/  UTMASTG.3D [UR4], [UR8] ;  /* 0x00000004080073b5 */ /* 0x0005e20008010000 */
[----:B------:R0:W-:Y:S01]  /*a120*/  UTMACMDFLUSH ;  /* 0x00000000000079b7 */ /* 0x0001e20000000000 */
[----:B--2---:R-:W-:Y:S04]  /*a130*/  DEPBAR.LE SB0, 0x1 ;  /* 0x000080400000791a */ /* 0x004fe80000000000 */
.L_x_135:
[----:B------:R-:W-:Y:S05]  /*a140*/  BSYNC.RECONVERGENT B0 ;  /* 0x0000000000007941 */ /* 0x000fea0003800200 */
.L_x_134:
        /* <DEDUP_REMOVED lines=16> */
.L_x_139:
[----:B------:R-:W-:Y:S05]  /*a250*/  BSYNC B0 ;  /* 0x0000000000007941 */ /* 0x000fea0003800000 */
.L_x_138:
        /* <DEDUP_REMOVED lines=20> */
.L_x_137:
[----:B------:R-:W-:Y:S05]  /*a3a0*/  BSYNC B1 ;  /* 0x0000000000017941 */ /* 0x000fea0003800000 */
.L_x_136:
[----:B--2---:R-:W-:Y:S05]  /*a3b0*/  VIADD R0, R80, 0xc0 ;  /* 0x000000c050007836 */ /* 0x004fea0000000000 */
        /* <DEDUP_REMOVED lines=20> */
.L_x_141:
[----:B------:R-:W-:Y:S01]  /*a500*/  ISETP.NE.AND P0, PT, R189, RZ, PT ;  /* 0x000000ffbd00720c */ /* 0x000fe20003f05270 */
[----:B------:R-:W-:Y:S05]  /*a510*/  WARPSYNC.ALL ;  /* 0x0000000000007948 */ /* 0x000fea0003800000 */
[----:B------:R-:W-:Y:S01]  /*a520*/  R2UR UR4, R80 ;  /* 0x00000000500472ca */ /* 0x000fe200000e0000 */
[----:B------:R-:W-:Y:S01]  /*a530*/  BSSY.RECONVERGENT B0, `(.L_x_142) ;  /* 0x000011c000007945 */ /* 0x000fe20003800200 */
[----:B---3--:R-:W-:Y:S02]  /*a540*/  F2FP.F16.E5M2.UNPACK_B R11, R149 ;  /* 0x00000095ff0b723e */ /* 0x008fe400020004ff */
[----:B------:R-:W-:Y:S02]  /*a550*/  F2FP.F16.E5M2.UNPACK_B R10, R150 ;  /* 0x00000096ff0a723e */ /* 0x000fe400020004ff */
[----:B------:R-:W-:Y:S01]  /*a560*/  F2FP.F16.E5M2.UNPACK_B R9, R151 ;  /* 0x00000097ff09723e */ /* 0x000fe200020004ff */
[--C-:B------:R-:W-:Y:S01]  /*a570*/  HADD2.F32 R83, -RZ, R11.reuse.H0_H0 ;  /* 0x2000000bff537230 */ /* 0x100fe20000004100 */
[----:B----4-:R-:W-:Y:S01]  /*a580*/  F2FP.F16.E5M2.UNPACK_B R8, R152 ;  /* 0x00000098ff08723e */ /* 0x010fe200020004ff */
[----:B------:R-:W-:Y:S01]  /*a590*/  HADD2.F32 R84, -RZ, R11.H1_H1 ;  /* 0x3000000bff547230 */ /* 0x000fe20000004100 */
[----:B------:R-:W-:Y:S01]  /*a5a0*/  F2FP.F16.E5M2.UNPACK_B R7, R153 ;  /* 0x00000099ff07723e */ /* 0x000fe200020004ff */
[--C-:B------:R-:W-:Y:S01]  /*a5b0*/  HADD2.F32 R87, -RZ, R10.reuse.H0_H0 ;  /* 0x2000000aff577230 */ /* 0x100fe20000004100 */
[----:B------:R-:W-:Y:S01]  /*a5c0*/  F2FP.F16.E5M2.UNPACK_B R6, R154 ;  /* 0x0000009aff06723e */ /* 0x000fe200020004ff */
[----:B------:R-:W-:Y:S01]  /*a5d0*/  HADD2.F32 R88, -RZ, R10.H1_H1 ;  /* 0x3000000aff587230 */ /* 0x000fe20000004100 */
[----:B------:R-:W-:Y:S01]  /*a5e0*/  F2FP.F16.E5M2.UNPACK_B R5, R155 ;  /* 0x0000009bff05723e */ /* 0x000fe200020004ff */
[--C-:B------:R-:W-:Y:S01]  /*a5f0*/  HADD2.F32 R91, -RZ, R9.reuse.H0_H0 ;  /* 0x20000009ff5b7230 */ /* 0x100fe20000004100 */
[----:B-1----:R-:W-:Y:S01]  /*a600*/  F2FP.F16.E5M2.UNPACK_B R4, R156 ;  /* 0x0000009cff04723e */ /* 0x002fe200020004ff */
[----:B------:R-:W-:Y:S01]  /*a610*/  HADD2.F32 R93, -RZ, R9.H1_H1 ;  /* 0x30000009ff5d7230 */ /* 0x000fe20000004100 */
[-C--:B------:R-:W-:Y:S01]  /*a620*/  F2FP.F16.E5M2.UNPACK_B R2, R148.reuse ;  /* 0x00000094ff02723e */ /* 0x080fe200020004ff */
[--C-:B------:R-:W-:Y:S01]  /*a630*/  HADD2.F32 R94, -RZ, R8.reuse.H0_H0 ;  /* 0x20000008ff5e7230 */ /* 0x100fe20000004100 */
[----:B------:R-:W-:Y:S01]  /*a640*/  F2FP.F16.E5M2.UNPACK_B R148, R148.H1 ;  /* 0x00000094ff94723e */ /* 0x000fe200030004ff */
[----:B------:R-:W-:Y:S01]  /*a650*/  HADD2.F32 R97, -RZ, R8.H1_H1 ;  /* 0x30000008ff617230 */ /* 0x000fe20000004100 */
[----:B------:R-:W-:Y:S01]  /*a660*/  F2FP.F16.E5M2.UNPACK_B R149, R149.H1 ;  /* 0x00000095ff95723e */ /* 0x000fe200030004ff */
[--C-:B------:R-:W-:Y:S01]  /*a670*/  HADD2.F32 R98, -RZ, R7.reuse.H0_H0 ;  /* 0x20000007ff627230 */ /* 0x100fe20000004100 */
[----:B------:R-:W-:Y:S01]  /*a680*/  F2FP.F16.E5M2.UNPACK_B R150, R150.H1 ;  /* 0x00000096ff96723e */ /* 0x000fe200030004ff */
[----:B------:R-:W-:Y:S01]  /*a690*/  HADD2.F32 R101, -RZ, R7.H1_H1 ;  /* 0x30000007ff657230 */ /* 0x000fe20000004100 */
[----:B------:R-:W-:Y:S01]  /*a6a0*/  F2FP.F16.E5M2.UNPACK_B R151, R151.H1 ;  /* 0x00000097ff97723e */ /* 0x000fe200030004ff */
[--C-:B------:R-:W-:Y:S01]  /*a6b0*/  HADD2.F32 R102, -RZ, R6.reuse.H0_H0 ;  /* 0x20000006ff667230 */ /* 0x100fe20000004100 */
[----:B------:R-:W-:Y:S01]  /*a6c0*/  IADD3 R191, PT, PT, R191, 0xd0, RZ ;  /* 0x000000d0bfbf7810 */ /* 0x000fe20007ffe0ff */
[----:B------:R-:W-:Y:S01]  /*a6d0*/  HADD2.F32 R105, -RZ, R6.H1_H1 ;  /* 0x30000006ff697230 */ /* 0x000fe20000004100 */
[----:B------:R-:W-:Y:S01]  /*a6e0*/  F2FP.F16.E5M2.UNPACK_B R138, R163 ;  /* 0x000000a3ff8a723e */ /* 0x000fe200020004ff */
[--C-:B------:R-:W-:Y:S01]  /*a6f0*/  HADD2.F32 R106, -RZ, R5.reuse.H0_H0 ;  /* 0x20000005ff6a7230 */ /* 0x100fe20000004100 */
[----:B------:R-:W-:Y:S01]  /*a700*/  LOP3.LUT R191, R191, 0xfefffff8, RZ, 0xc0, !PT ;  /* 0xfefffff8bfbf7812 */ /* 0x000fe200078ec0ff */
[----:B------:R-:W-:Y:S01]  /*a710*/  HADD2.F32 R109, -RZ, R5.H1_H1 ;  /* 0x30000005ff6d7230 */ /* 0x000fe20000004100 */
[----:B------:R-:W-:Y:S01]  /*a720*/  F2FP.F16.E5M2.UNPACK_B R116, R157 ;  /* 0x0000009dff74723e */ /* 0x000fe200020004ff */
[--C-:B------:R-:W-:Y:S01]  /*a730*/  HADD2.F32 R110, -RZ, R4.reuse.H0_H0 ;  /* 0x20000004ff6e7230 */ /* 0x100fe20000004100 */
[----:B------:R-:W-:Y:S01]  /*a740*/  F2FP.F16.E5M2.UNPACK_B R120, R158 ;  /* 0x0000009eff78723e */ /* 0x000fe200020004ff */
[----:B------:R-:W-:Y:S01]  /*a750*/  HADD2.F32 R113, -RZ, R4.H1_H1 ;  /* 0x30000004ff717230 */ /* 0x000fe20000004100 */
[----:B------:R-:W-:Y:S01]  /*a760*/  F2FP.F16.E5M2.UNPACK_B R124, R159 ;  /* 0x0000009fff7c723e */ /* 0x000fe200020004ff */
[----:B------:R-:W1:Y:S01]  /*a770*/  LDTM.x64 R4, tmem[UR4+0xc0] ;  /* 0x0000c004000479ee */ /* 0x000e620008340000 */
[--C-:B------:R-:W-:Y:S01]  /*a780*/  HADD2.F32 R0, -RZ, R2.reuse.H0_H0 ;  /* 0x20000002ff007230 */ /* 0x100fe20000004100 */
[----:B------:R-:W-:Y:S01]  /*a790*/  NOP ;  /* 0x0000000000007918 */ /* 0x000fe20000000000 */
[----:B-1----:R1:W-:Y:S01]  /*a7a0*/  SYNCS.ARRIVE.TRANS64.RED.A1T0 RZ, [R191+URZ], RZ ;  /* 0x000000ffbfff79a7 */ /* 0x0023e200081004ff */
[----:B------:R-:W-:Y:S01]  /*a7b0*/  HADD2.F32 R2, -RZ, R2.H1_H1 ;  /* 0x30000002ff027230 */ /* 0x000fe20000004100 */
[----:B------:R-:W-:Y:S01]  /*a7c0*/  F2FP.F16.E5M2.UNPACK_B R128, R160 ;  /* 0x000000a0ff80723e */ /* 0x000fe200020004ff */
[--C-:B------:R-:W-:Y:S01]  /*a7d0*/  HADD2.F32 R86, -RZ, R149.reuse.H1_H1 ;  /* 0x30000095ff567230 */ /* 0x100fe20000004100 */
[----:B------:R-:W-:Y:S01]  /*a7e0*/  F2FP.F16.E5M2.UNPACK_B R132, R161 ;  /* 0x000000a1ff84723e */ /* 0x000fe200020004ff */
[--C-:B------:R-:W-:Y:S01]  /*a7f0*/  HADD2.F32 R114, -RZ, R116.reuse.H0_H0 ;  /* 0x20000074ff727230 */ /* 0x100fe20000004100 */
[----:B------:R-:W-:Y:S01]  /*a800*/  F2FP.F16.E5M2.UNPACK_B R136, R162 ;  /* 0x000000a2ff88723e */ /* 0x000fe200020004ff */
[----:B------:R-:W-:Y:S01]  /*a810*/  HADD2.F32 R117, -RZ, R116.H1_H1 ;  /* 0x30000074ff757230 */ /* 0x000fe20000004100 */
[----:B------:R-:W-:Y:S01]  /*a820*/  F2FP.F16.E5M2.UNPACK_B R152, R152.H1 ;  /* 0x00000098ff98723e */ /* 0x000fe200030004ff */
        /* <DEDUP_REMOVED lines=12> */
[C---:B------:R-:W-:Y:S01]  /*a8f0*/  FMUL R4, R78.reuse, R4 ;  /* 0x000000044e047220 */ /* 0x040fe20000400000 */
[C---:B------:R-:W-:Y:S01]  /*a900*/  FMUL R5, R78.reuse, R5 ;  /* 0x000000054e057220 */ /* 0x040fe20000400000 */
[----:B------:R-:W-:Y:S02]  /*a910*/  HADD2.F32 R3, -RZ, R148.H0_H0 ;  /* 0x20000094ff037230 */ /* 0x000fe40000004100 */
        /* <DEDUP_REMOVED lines=9> */
[----:B------:R-:W-:Y:S02]  /*a9b0*/  HADD2.F32 R130, -RZ, R132.H0_H0 ;  /* 0x20000084ff827230 */ /* 0x000fe40000004100 */
[C---:B------:R-:W-:Y:S01]  /*a9c0*/  FMUL R6, R78.reuse, R6 ;  /* 0x000000064e067220 */ /* 0x040fe20000400000 */
[----:B------:R-:W-:Y:S02]  /*a9d0*/  HADD2.F32 R82, -RZ, R148.H1_H1 ;  /* 0x30000094ff527230 */ /* 0x000fe40000004100 */
[C---:B------:R-:W-:Y:S01]  /*a9e0*/  FMUL R7, R78.reuse, R7 ;  /* 0x000000074e077220 */ /* 0x040fe20000400000 */
[----:B------:R-:W-:Y:S02]  /*a9f0*/  HADD2.F32 R85, -RZ, R149.H0_H0 ;  /* 0x20000095ff557230 */ /* 0x000fe40000004100 */
[C---:B------:R-:W-:Y:S01]  /*aa00*/  FFMA R6, R81.reuse, R3, R6 ;  /* 0x0000000351067223 */ /* 0x040fe20000000006 */
[----:B------:R-:W-:Y:S02]  /*aa10*/  HADD2.F32 R133, -RZ, R132.H1_H1 ;  /* 0x30000084ff857230 */ /* 0x000fe40000004100 */
[C---:B------:R-:W-:Y:S01]  /*aa20*/  FFMA R7, R81.reuse, R82, R7 ;  /* 0x0000005251077223 */ /* 0x040fe20000000007 */
[C---:B------:R-:W-:Y:S01]  /*aa30*/  FFMA R8, R81.reuse, R83, R8 ;  /* 0x0000005351087223 */ /* 0x040fe20000000008 */
[C---:B------:R-:W-:Y:S01]  /*aa40*/  FFMA R9, R81.reuse, R84, R9 ;  /* 0x0000005451097223 */ /* 0x040fe20000000009 */
[--C-:B------:R-:W-:Y:S02]  /*aa50*/  HADD2.F32 R82, -RZ, R138.reuse.H0_H0 ;  /* 0x2000008aff527230 */ /* 0x100fe40000004100 */
[C---:B------:R-:W-:Y:S01]  /*aa60*/  FMUL R10, R78.reuse, R10 ;  /* 0x0000000a4e0a7220 */ /* 0x040fe20000400000 */
[----:B------:R-:W-:Y:S02]  /*aa70*/  HADD2.F32 R83, -RZ, R138.H1_H1 ;  /* 0x3000008aff537230 */ /* 0x000fe40000004100 */
[C---:B------:R-:W-:Y:S01]  /*aa80*/  FMUL R11, R78.reuse, R11 ;  /* 0x0000000b4e0b7220 */ /* 0x040fe20000400000 */
[----:B------:R-:W-:Y:S02]  /*aa90*/  HADD2.F32 R89, -RZ, R150.H0_H0 ;  /* 0x20000096ff597230 */ /* 0x000fe40000004100 */
[C---:B------:R-:W-:Y:S01]  /*aaa0*/  FFMA R10, R81.reuse, R85, R10 ;  /* 0x00000055510a7223 */ /* 0x040fe2000000000a */
[--C-:B------:R-:W-:Y:S02]  /*aab0*/  HADD2.F32 R134, -RZ, R136.reuse.H0_H0 ;  /* 0x20000088ff867230 */ /* 0x100fe40000004100 */
[C---:B------:R-:W-:Y:S01]  /*aac0*/  FFMA R11, R81.reuse, R86, R11 ;  /* 0x00000056510b7223 */ /* 0x040fe2000000000b */
[C---:B------:R-:W-:Y:S01]  /*aad0*/  FFMA R12, R81.reuse, R87, R12 ;  /* 0x00000057510c7223 */ /* 0x040fe2000000000c */
[----:B------:R-:W-:Y:S01]  /*aae0*/  FFMA R13, R81, R88, R13 ;  /* 0x00000058510d7223 */ /* 0x000fe2000000000d */
[----:B------:R-:W-:Y:S01]  /*aaf0*/  F2FP.SATFINITE.E5M2.F32.PACK_AB_MERGE_C R86, R7, R6, RZ ;  /* 0x000000060756723e */ /* 0x000fe200048060ff */
[C---:B------:R-:W-:Y:S01]  /*ab00*/  FMUL R7, R78.reuse, R20 ;  /* 0x000000144e077220 */ /* 0x040fe20000400000 */
[----:B------:R-:W-:Y:S01]  /*ab10*/  F2FP.SATFINITE.E5M2.F32.PACK_AB_MERGE_C R138, R11, R10, RZ ;  /* 0x0000000a0b8a723e */ /* 0x000fe200048060ff */
[C---:B------:R-:W-:Y:S01]  /*ab20*/  FMUL R10, R78.reuse, R21 ;  /* 0x000000154e0a7220 */ /* 0x040fe20000400000 */
[C---:B------:R-:W-:Y:S01]  /*ab30*/  FMUL R21, R78.reuse, R28 ;  /* 0x0000001c4e157220 */ /* 0x040fe20000400000 */
[----:B------:R-:W-:Y:S02]  /*ab40*/  HADD2.F32 R137, -RZ, R136.H1_H1 ;  /* 0x30000088ff897230 */ /* 0x000fe40000004100 */
[C---:B------:R-:W-:Y:S01]  /*ab50*/  FMUL R14, R78.reuse, R14 ;  /* 0x0000000e4e0e7220 */ /* 0x040fe20000400000 */
[----:B------:R-:W-:Y:S02]  /*ab60*/  HADD2.F32 R90, -RZ, R150.H1_H1 ;  /* 0x30000096ff5a7230 */ /* 0x000fe40000004100 */
[C---:B------:R-:W-:Y:S01]  /*ab70*/  FMUL R15, R78.reuse, R15 ;  /* 0x0000000f4e0f7220 */ /* 0x040fe20000400000 */
[--C-:B------:R-:W-:Y:S02]  /*ab80*/  HADD2.F32 R92, -RZ, R151.reuse.H0_H0 ;  /* 0x20000097ff5c7230 */ /* 0x100fe40000004100 */
[C---:B------:R-:W-:Y:S01]  /*ab90*/  FFMA R14, R81.reuse, R89, R14 ;  /* 0x00000059510e7223 */ /* 0x040fe2000000000e */
[----:B------:R-:W-:Y:S02]  /*aba0*/  HADD2.F32 R95, -RZ, R151.H1_H1 ;  /* 0x30000097ff5f7230 */ /* 0x000fe40000004100 */
[C---:B------:R-:W-:Y:S01]  /*abb0*/  FFMA R15, R81.reuse, R90, R15 ;  /* 0x0000005a510f7223 */ /* 0x040fe2000000000f */
[C---:B------:R-:W-:Y:S01]  /*abc0*/  FFMA R0, R81.reuse, R91, R0 ;  /* 0x0000005b51007223 */ /* 0x040fe20000000000 */
[----:B------:R-:W-:Y:S01]  /*abd0*/  FFMA R2, R81, R93, R2 ;  /* 0x0000005d51027223 */ /* 0x000fe20000000002 */
[C---:B------:R-:W-:Y:S01]  /*abe0*/  FMUL R3, R78.reuse, R18 ;  /* 0x000000124e037220 */ /* 0x040fe20000400000 */
[C---:B------:R-:W-:Y:S01]  /*abf0*/  FMUL R18, R78.reuse, R25 ;  /* 0x000000194e127220 */ /* 0x040fe20000400000 */
[----:B------:R-:W-:Y:S01]  /*ac00*/  F2FP.SATFINITE.E5M2.F32.PACK_AB_MERGE_C R14, R15, R14, RZ ;  /* 0x0000000e0f0e723e */ /* 0x000fe200048060ff */
[C---:B------:R-:W-:Y:S01]  /*ac10*/  FMUL R25, R78.reuse, R32 ;  /* 0x000000204e197220 */ /* 0x040fe20000400000 */
[C---:B------:R-:W-:Y:S01]  /*ac20*/  FFMA R3, R81.reuse, R92, R3 ;  /* 0x0000005c51037223 */ /* 0x040fe20000000003 */
[C---:B------:R-:W-:Y:S01]  /*ac30*/  FMUL R6, R78.reuse, R19 ;  /* 0x000000134e067220 */ /* 0x040fe20000400000 */
[--C-:B------:R-:W-:Y:S02]  /*ac40*/  HADD2.F32 R96, -RZ, R152.reuse.H0_H0 ;  /* 0x20000098ff607230 */ /* 0x100fe40000004100 */
[C---:B------:R-:W-:Y:S01]  /*ac50*/  FMUL R11, R78.reuse, R22 ;  /* 0x000000164e0b7220 */ /* 0x040fe20000400000 */
[----:B------:R-:W-:Y:S02]  /*ac60*/  HADD2.F32 R99, -RZ, R152.H1_H1 ;  /* 0x30000098ff637230 */ /* 0x000fe40000004100 */
[C---:B------:R-:W-:Y:S01]  /*ac70*/  FFMA R6, R81.reuse, R95, R6 ;  /* 0x0000005f51067223 */ /* 0x040fe20000000006 */
[C---:B------:R-:W-:Y:S01]  /*ac80*/  FFMA R7, R81.reuse, R94, R7 ;  /* 0x0000005e51077223 */ /* 0x040fe20000000007 */
[C---:B------:R-:W-:Y:S01]  /*ac90*/  FFMA R10, R81.reuse, R97, R10 ;  /* 0x00000061510a7223 */ /* 0x040fe2000000000a */
[C---:B------:R-:W-:Y:S01]  /*aca0*/  FFMA R11, R81.reuse, R96, R11 ;  /* 0x00000060510b7223 */ /* 0x040fe2000000000b */
[----:B------:R-:W-:Y:S01]  /*acb0*/  FMUL R22, R78, R29 ;  /* 0x0000001d4e167220 */ /* 0x000fe20000400000 */
[----:B------:R-:W-:Y:S01]  /*acc0*/  F2FP.SATFINITE.E5M2.F32.PACK_AB_MERGE_C R3, R6, R3, RZ ;  /* 0x000000030603723e */ /* 0x000fe200048060ff */
[C---:B------:R-:W-:Y:S01]  /*acd0*/  FMUL R29, R78.reuse, R36 ;  /* 0x000000244e1d7220 */ /* 0x040fe20000400000 */
        /* <DEDUP_REMOVED lines=11> */
[----:B------:R-:W-:Y:S01]  /*ad90*/  FMUL R20, R78, R27 ;  /* 0x0000001b4e147220 */ /* 0x000fe20000400000 */
[--C-:B------:R-:W-:Y:S01]  /*ada0*/  HADD2.F32 R104, -RZ, R154.reuse.H0_H0 ;  /* 0x2000009aff687230 */ /* 0x100fe20000004100 */
[----:B------:R-:W-:Y:S01]  /*adb0*/  F2FP.SATFINITE.E5M2.F32.PACK_AB_MERGE_C R16, R10, R7, R16 ;  /* 0x000000070a10723e */ /* 0x000fe20004806010 */
[----:B------:R-:W-:Y:S02]  /*adc0*/  HADD2.F32 R107, -RZ, R154.H1_H1 ;  /* 0x3000009aff6b7230 */ /* 0x000fe40000004100 */
        /* <DEDUP_REMOVED lines=28> */
[----:B------:R-:W-:Y:S01]  /*af90*/  F2FP.F16.E5M2.UNPACK_B R159, R159.H1 ;  /* 0x0000009fff9f723e */ /* 0x000fe200030004ff */
[----:B------:R-:W-:Y:S01]  /*afa0*/  FMUL R38, R78, R45 ;  /* 0x0000002d4e267220 */ /* 0x000fe20000400000 */
[----:B------:R-:W-:Y:S01]  /*afb0*/  F2FP.SATFINITE.E5M2.F32.PACK_AB_MERGE_C R19, R28, R27, RZ ;  /* 0x0000001b1c13723e */ /* 0x000fe200048060ff */
[----:B------:R-:W-:Y:S01]  /*afc0*/  FFMA R31, R81, R112, R31 ;  /* 0x00000070511f7223 */ /* 0x000fe2000000001f */
[C---:B------:R-:W-:Y:S01]  /*afd0*/  FMUL R45, R78.reuse, R52 ;  /* 0x000000344e2d7220 */ /* 0x040fe20000400000 */
[C---:B------:R-:W-:Y:S01]  /*afe0*/  FMUL R52, R78.reuse, R59 ;  /* 0x0000003b4e347220 */ /* 0x040fe20000400000 */
[----:B------:R-:W-:Y:S01]  /*aff0*/  F2FP.F16.E5M2.UNPACK_B R160, R160.H1 ;  /* 0x000000a0ffa0723e */ /* 0x000fe200030004ff */
[C---:B------:R-:W-:Y:S01]  /*b000*/  FMUL R59, R78.reuse, R66 ;  /* 0x000000424e3b7220 */ /* 0x040fe20000400000 */
[----:B------:R-:W-:Y:S01]  /*b010*/  F2FP.SATFINITE.E5M2.F32.PACK_AB_MERGE_C R66, R13, R12, R14 ;  /* 0x0000000c0d42723e */ /* 0x000fe2000480600e */
        /* <DEDUP_REMOVED lines=11> */
[C---:B------:R-:W-:Y:S01]  /*b0d0*/  FFMA R35, R81.reuse, R116, R35 ;  /* 0x0000007451237223 */ /* 0x040fe20000000023 */
[C---:B------:R-:W-:Y:S01]  /*b0e0*/  FMUL R36, R78.reuse, R43 ;  /* 0x0000002b4e247220 */ /* 0x040fe20000400000 */
[--C-:B------:R-:W-:Y:S02]  /*b0f0*/  HADD2.F32 R120, -RZ, R158.reuse.H0_H0 ;  /* 0x2000009eff787230 */ /* 0x100fe40000004100 */
[C---:B------:R-:W-:Y:S01]  /*b100*/  FMUL R39, R78.reuse, R46 ;  /* 0x0000002e4e277220 */ /* 0x040fe20000400000 */
[----:B------:R-:W-:Y:S02]  /*b110*/  HADD2.F32 R123, -RZ, R158.H1_H1 ;  /* 0x3000009eff7b7230 */ /* 0x000fe40000004100 */
        /* <DEDUP_REMOVED lines=11> */
[C---:B------:R-:W-:Y:S01]  /*b1d0*/  FFMA R42, R81.reuse, R125, R42 ;  /* 0x0000007d512a7223 */ /* 0x040fe2000000002a */
[C---:B------:R-:W-:Y:S01]  /*b1e0*/  FMUL R46, R78.reuse, R53 ;  /* 0x000000354e2e7220 */ /* 0x040fe20000400000 */
[--C-:B------:R-:W-:Y:S02]  /*b1f0*/  HADD2.F32 R128, -RZ, R160.reuse.H0_H0 ;  /* 0x200000a0ff807230 */ /* 0x100fe40000004100 */
[C---:B------:R-:W-:Y:S01]  /*b200*/  FMUL R50, R78.reuse, R57 ;  /* 0x000000394e327220 */ /* 0x040fe20000400000 */
[C---:B------:R-:W-:Y:S01]  /*b210*/  FMUL R51, R78.reuse, R58 ;  /* 0x0000003a4e337220 */ /* 0x040fe20000400000 */
[C---:B------:R-:W-:Y:S01]  /*b220*/  FMUL R53, R78.reuse, R60 ;  /* 0x0000003c4e357220 */ /* 0x040fe20000400000 */
[C---:B------:R-:W-:Y:S01]  /*b230*/  FFMA R43, R81.reuse, R124, R43 ;  /* 0x0000007c512b7223 */ /* 0x040fe2000000002b */
[----:B------:R-:W-:Y:S02]  /*b240*/  HADD2.F32 R131, -RZ, R160.H1_H1 ;  /* 0x300000a0ff837230 */ /* 0x000fe40000004100 */
[C---:B------:R-:W-:Y:S01]  /*b250*/  FMUL R47, R78.reuse, R54 ;  /* 0x000000364e2f7220 */ /* 0x040fe20000400000 */
[C---:B------:R-:W-:Y:S01]  /*b260*/  FMUL R57, R78.reuse, R64 ;  /* 0x000000404e397220 */ /* 0x040fe20000400000 */
[C---:B------:R-:W-:Y:S01]  /*b270*/  FMUL R58, R78.reuse, R65 ;  /* 0x000000414e3a7220 */ /* 0x040fe20000400000 */
[C---:B------:R-:W-:Y:S01]  /*b280*/  FMUL R60, R78.reuse, R67 ;  /* 0x000000434e3c7220 */ /* 0x040fe20000400000 */
[----:B------:R-:W-:Y:S01]  /*b290*/  FFMA R44, R81, R127, R44 ;  /* 0x0000007f512c7223 */ /* 0x000fe2000000002c */
[C---:B------:R-:W-:Y:S01]  /*b2a0*/  FMUL R48, R78.reuse, R55 ;  /* 0x000000374e307220 */ /* 0x040fe20000400000 */
[----:B------:R-:W-:Y:S01]  /*b2b0*/  F2FP.SATFINITE.E5M2.F32.PACK_AB_MERGE_C R64, R5, R4, R86 ;  /* 0x000000040540723e */ /* 0x000fe20004806056 */
[----:B------:R-:W-:Y:S01]  /*b2c0*/  FFMA R45, R81, R126, R45 ;  /* 0x0000007e512d7223 */ /* 0x000fe2000000002d */
[----:B------:R-:W-:Y:S01]  /*b2d0*/  F2FP.SATFINITE.E5M2.F32.PACK_AB_MERGE_C R65, R9, R8, R138 ;  /* 0x000000080941723e */ /* 0x000fe2000480608a */
[----:B------:R-:W-:Y:S01]  /*b2e0*/  FMUL R49, R78, R56 ;  /* 0x000000384e317220 */ /* 0x000fe20000400000 */
[----:B------:R-:W-:Y:S01]  /*b2f0*/  F2FP.SATFINITE.E5M2.F32.PACK_AB_MERGE_C R67, R2, R0, R3 ;  /* 0x000000000243723e */ /* 0x000fe20004806003 */
[C---:B------:R-:W-:Y:S01]  /*b300*/  FFMA R46, R81.reuse, R129, R46 ;  /* 0x00000081512e7223 */ /* 0x040fe2000000002e */
[----:B------:R-:W-:Y:S01]  /*b310*/  F2FP.F16.E5M2.UNPACK_B R162, R162.H1 ;  /* 0x000000a2ffa2723e */ /* 0x000fe200030004ff */
[--C-:B------:R-:W-:Y:S02]  /*b320*/  HADD2.F32 R132, -RZ, R161.reuse.H0_H0 ;  /* 0x200000a1ff847230 */ /* 0x100fe40000004100 */
[C---:B------:R-:W-:Y:S01]  /*b330*/  FFMA R47, R81.reuse, R128, R47 ;  /* 0x00000080512f7223 */ /* 0x040fe2000000002f */
[----:B------:R1:W-:Y:S01]  /*b340*/  STS.128 [R172+UR49+0xa200], R64 ;  /* 0x00a20040ac007988 */ /* 0x0003e20008000c31 */
[----:B------:R-:W-:Y:S02]  /*b350*/  HADD2.F32 R135, -RZ, R161.H1_H1 ;  /* 0x300000a1ff877230 */ /* 0x000fe40000004100 */
[C---:B------:R-:W-:Y:S01]  /*b360*/  FFMA R48, R81.reuse, R131, R48 ;  /* 0x0000008351307223 */ /* 0x040fe20000000030 */
[C---:B------:R-:W-:Y:S01]  /*b370*/  FFMA R49, R81.reuse, R130, R49 ;  /* 0x0000008251317223 */ /* 0x040fe20000000031 */
[----:B------:R-:W-:Y:S01]  /*b380*/  F2FP.F16.E5M2.UNPACK_B R163, R163.H1 ;  /* 0x000000a3ffa3723e */ /* 0x000fe200030004ff */
[C---:B------:R-:W-:Y:S01]  /*b390*/  FFMA R50, R81.reuse, R133, R50 ;  /* 0x0000008551327223 */ /* 0x040fe20000000032 */
[----:B------:R-:W-:Y:S01]  /*b3a0*/  FMUL R54, R78, R61 ;  /* 0x0000003d4e367220 */ /* 0x000fe20000400000 */
[--C-:B------:R-:W-:Y:S01]  /*b3b0*/  HADD2.F32 R136, -RZ, R162.reuse.H0_H0 ;  /* 0x200000a2ff887230 */ /* 0x100fe20000004100 */
[----:B------:R1:W-:Y:S01]  /*b3c0*/  STS.128 [R193+0xa010], R16 ;  /* 0x00a01010c1007388 */ /* 0x0003e20000000c00 */
[----:B------:R-:W-:Y:S01]  /*b3d0*/  F2FP.SATFINITE.E5M2.F32.PACK_AB_MERGE_C R35, R36, R35, RZ ;  /* 0x000000232423723e */ /* 0x000fe200048060ff */
[C---:B------:R-:W-:Y:S01]  /*b3e0*/  FFMA R51, R81.reuse, R132, R51 ;  /* 0x0000008451337223 */ /* 0x040fe20000000033 */
[----:B------:R-:W-:Y:S01]  /*b3f0*/  F2FP.SATFINITE.E5M2.F32.PACK_AB_MERGE_C R39, R40, R39, RZ ;  /* 0x000000272827723e */ /* 0x000fe200048060ff */
[----:B------:R-:W-:Y:S02]  /*b400*/  HADD2.F32 R139, -RZ, R162.H1_H1 ;  /* 0x300000a2ff8b7230 */ /* 0x000fe40000004100 */
[C---:B------:R-:W-:Y:S01]  /*b410*/  FMUL R55, R78.reuse, R62 ;  /* 0x0000003e4e377220 */ /* 0x040fe20000400000 */
[C---:B------:R-:W-:Y:S01]  /*b420*/  FFMA R52, R81.reuse, R135, R52 ;  /* 0x0000008751347223 */ /* 0x040fe20000000034 */
[----:B------:R-:W-:Y:S01]  /*b430*/  FMUL R56, R78, R63 ;  /* 0x0000003f4e387220 */ /* 0x000fe20000400000 */
[C---:B------:R-:W-:Y:S01]  /*b440*/  FFMA R53, R81.reuse, R134, R53 ;  /* 0x0000008651357223 */ /* 0x040fe20000000035 */
[C---:B------:R-:W-:Y:S01]  /*b450*/  FFMA R54, R81.reuse, R137, R54 ;  /* 0x0000008951367223 */ /* 0x040fe20000000036 */
[--C-:B------:R-:W-:Y:S02]  /*b460*/  HADD2.F32 R84, -RZ, R163.reuse.H0_H0 ;  /* 0x200000a3ff547230 */ /* 0x100fe40000004100 */
[C---:B------:R-:W-:Y:S01]  /*b470*/  FFMA R55, R81.reuse, R136, R55 ;  /* 0x0000008851377223 */ /* 0x040fe20000000037 */
[----:B------:R-:W-:Y:S02]  /*b480*/  HADD2.F32 R85, -RZ, R163.H1_H1 ;  /* 0x300000a3ff557230 */ /* 0x000fe40000004100 */
[C---:B------:R-:W-:Y:S01]  /*b490*/  FFMA R56, R81.reuse, R139, R56 ;  /* 0x0000008b51387223 */ /* 0x040fe20000000038 */
[----:B------:R-:W-:Y:S01]  /*b4a0*/  F2FP.SATFINITE.E5M2.F32.PACK_AB_MERGE_C R43, R44, R43, RZ ;  /* 0x0000002b2c2b723e */ /* 0x000fe200048060ff */
[C---:B------:R-:W-:Y:S01]  /*b4b0*/  FFMA R57, R81.reuse, R82, R57 ;  /* 0x0000005251397223 */ /* 0x040fe20000000039 */
[C---:B------:R-:W-:Y:S01]  /*b4c0*/  FFMA R58, R81.reuse, R83, R58 ;  /* 0x00000053513a7223 */ /* 0x040fe2000000003a */
[C---:B------:R-:W-:Y:S01]  /*b4d0*/  FFMA R59, R81.reuse, R84, R59 ;  /* 0x00000054513b7223 */ /* 0x040fe2000000003b */
[----:B------:R-:W-:Y:S01]  /*b4e0*/  F2FP.SATFINITE.E5M2.F32.PACK_AB_MERGE_C R33, R34, R33, R35 ;  /* 0x000000212221723e */ /* 0x000fe20004806023 */
[----:B------:R-:W-:Y:S01]  /*b4f0*/  FFMA R60, R81, R85, R60 ;  /* 0x00000055513c7223 */ /* 0x000fe2000000003c */
[----:B------:R-:W-:Y:S02]  /*b500*/  F2FP.SATFINITE.E5M2.F32.PACK_AB_MERGE_C R32, R30, R29, R32 ;  /* 0x0000001d1e20723e */ /* 0x000fe40004806020 */
        /* <DEDUP_REMOVED lines=11> */
[----:B------:R-:W-:Y:S03]  /*b5c0*/  IADD3 R76, PT, PT, R76, 0x1, RZ ;  /* 0x000000014c4c7810 */ /* 0x000fe60007ffe0ff */
        /* <DEDUP_REMOVED lines=18> */
.L_x_143:
[----:B------:R-:W-:Y:S05]  /*b6f0*/  BSYNC.RECONVERGENT B0 ;  /* 0x0000000000007941 */ /* 0x000fea0003800200 */
.L_x_142:
[----:B------:R-:W-:Y:S01]  /*b700*/  BAR.SYNC.DEFER_BLOCKING 0x1, 0x80 ;  /* 0x0042000000007b1d */ /* 0x000fe20000010000 */
[----:B------:R-:W-:Y:S01]  /*b710*/  ISETP.NE.AND P2, PT, R190, RZ, PT ;  /* 0x000000ffbe00720c */ /* 0x000fe20003f45270 */
[----:B------:R-:W-:Y:S01]  /*b720*/  IMAD.IADD R20, R75, 0x1, R147 ;  /* 0x000000014b147824 */ /* 0x000fe200078e0293 */
[----:B------:R-:W-:Y:S01]  /*b730*/  ISETP.NE.AND P0, PT, R192, 0x2, PT ;  /* 0x00000002c000780c */ /* 0x000fe20003f05270 */
[----:B------:R-:W-:Y:S01]  /*b740*/  IMAD.IADD R21, R77, 0x1, R170 ;  /* 0x000000014d157824 */ /* 0x000fe200078e02aa */
[----:B------:R-:W-:Y:S02]  /*b750*/  ISETP.NE.AND P1, PT, R76, 0x2, PT ;  /* 0x000000024c00780c */ /* 0x000fe40003f25270 */
[----:B------:R-:W-:Y:S02]  /*b760*/  SEL R3, RZ, 0x1, P0 ;  /* 0x00000001ff037807 */ /* 0x000fe40000000000 */
[----:B------:R-:W-:Y:S02]  /*b770*/  SEL R0, RZ, 0x1, P1 ;  /* 0x00000001ff007807 */ /* 0x000fe40000800000 */
[----:B------:R-:W-:Y:S02]  /*b780*/  LOP3.LUT R182, R182, R3, RZ, 0x3c, !PT ;  /* 0x00000003b6b67212 */ /* 0x000fe400078e3cff */
[----:B------:R-:W-:Y:S02]  /*b790*/  LOP3.LUT R183, R183, R0, RZ, 0x3c, !PT ;  /* 0x00000000b7b77212 */ /* 0x000fe400078e3cff */
[----:B------:R-:W-:Y:S02]  /*b7a0*/  @P2 R2UR UR36, R179 ;  /* 0x00000000b32422ca */ /* 0x000fe400000e0000 */
[----:B------:R-:W-:Y:S02]  /*b7b0*/  SEL R192, R192, RZ, P0 ;  /* 0x000000ffc0c07207 */ /* 0x000fe40000000000 */
[----:B------:R-:W-:Y:S01]  /*b7c0*/  SEL R76, R76, RZ, P1 ;  /* 0x000000ff4c4c7207 */ /* 0x000fe20000800000 */
[----:B------:R-:W-:Y:S10]  /*b7d0*/  @P2 BRA `(.L_x_144) ;  /* 0xffffff9800dc2947 */ /* 0x000ff4000383ffff */
[----:B------:R-:W-:Y:S05]  /*b7e0*/  EXIT ;  /* 0x000000000000794d */ /* 0x000fea0003800000 */
.L_x_24:
[----:B--2---:R2:W4:Y:S02]  /*b7f0*/  SYNCS.PHASECHK.TRANS64.TRYWAIT P0, [R3+URZ+0xf0], R2 ;  /* 0x0000f002030075a7 */ /* 0x00452400080011ff */
[----:B----4-:R-:W-:Y:S05]  /*b800*/  @!P0 NANOSLEEP.SYNCS 0x989680 ;  /* 0x009896800000895d */ /* 0x010fea0003900000 */
[----:B------:R-:W4:Y:S02]  /*b810*/  @!P0 SYNCS.PHASECHK.TRANS64 P0, [R3+URZ+0xf0], R2 ;  /* 0x0000f002030085a7 */ /* 0x000f2400080010ff */
[----:B----4-:R-:W-:Y:S05]  /*b820*/  @!P0 BRA `(.L_x_24) ;  /* 0xfffffffc00f08947 */ /* 0x010fea000383ffff */
[----:B------:R-:W-:Y:S05]  /*b830*/  BRA `(.L_x_145) ;  /* 0xffffff5c00e87947 */ /* 0x000fea000383ffff */
.L_x_27:
[----:B-1----:R-:W-:-:S07]  /*b840*/  MOV R2, UR33 ;  /* 0x0000002100027c02 */ /* 0x002fce0008000f00 */
.L_x_146:
[----:B-1----:R1:W2:Y:S02]  /*b850*/  SYNCS.PHASECHK.TRANS64.TRYWAIT P0, [R2+URZ+0x28], R5 ;  /* 0x00002805020075a7 */ /* 0x0022a400080011ff */
[----:B--2---:R-:W-:Y:S05]  /*b860*/  @!P0 NANOSLEEP.SYNCS 0x989680 ;  /* 0x009896800000895d */ /* 0x004fea0003900000 */
[----:B------:R-:W2:Y:S02]  /*b870*/  @!P0 SYNCS.PHASECHK.TRANS64 P0, [R2+URZ+0x28], R5 ;  /* 0x00002805020085a7 */ /* 0x000ea400080010ff */
[----:B--2---:R-:W-:Y:S05]  /*b880*/  @!P0 BRA `(.L_x_146) ;  /* 0xfffffffc00f08947 */ /* 0x004fea000383ffff */
[----:B------:R-:W-:Y:S05]  /*b890*/  BRA `(.L_x_26) ;  /* 0xffffff60004c7947 */ /* 0x000fea000383ffff */
.L_x_34:
[----:B-1----:R-:W-:-:S07]  /*b8a0*/  MOV R2, UR17 ;  /* 0x0000001100027c02 */ /* 0x002fce0008000f00 */
.L_x_147:
[----:B-1----:R1:W2:Y:S02]  /*b8b0*/  SYNCS.PHASECHK.TRANS64.TRYWAIT P0, [R2+URZ+0x28], R5 ;  /* 0x00002805020075a7 */ /* 0x0022a400080011ff */
[----:B--2---:R-:W-:Y:S05]  /*b8c0*/  @!P0 NANOSLEEP.SYNCS 0x989680 ;  /* 0x009896800000895d */ /* 0x004fea0003900000 */
[----:B------:R-:W2:Y:S02]  /*b8d0*/  @!P0 SYNCS.PHASECHK.TRANS64 P0, [R2+URZ+0x28], R5 ;  /* 0x00002805020085a7 */ /* 0x000ea400080010ff */
[----:B--2---:R-:W-:Y:S05]  /*b8e0*/  @!P0 BRA `(.L_x_147) ;  /* 0xfffffffc00f08947 */ /* 0x004fea000383ffff */
[----:B------:R-:W-:Y:S05]  /*b8f0*/  BRA `(.L_x_33) ;  /* 0xffffff6400047947 */ /* 0x000fea000383ffff */
.L_x_39:
[----:B-1----:R1:W2:Y:S02]  /*b900*/  SYNCS.PHASECHK.TRANS64.TRYWAIT P0, [R2+URZ+0xa0], R3 ;  /* 0x0000a003020075a7 */ /* 0x0022a400080011ff */
[----:B--2---:R-:W-:Y:S05]  /*b910*/  @!P0 NANOSLEEP.SYNCS 0x989680 ;  /* 0x009896800000895d */ /* 0x004fea0003900000 */
[----:B------:R-:W2:Y:S02]  /*b920*/  @!P0 SYNCS.PHASECHK.TRANS64 P0, [R2+URZ+0xa0], R3 ;  /* 0x0000a003020085a7 */ /* 0x000ea400080010ff */
[----:B--2---:R-:W-:Y:S05]  /*b930*/  @!P0 BRA `(.L_x_39) ;  /* 0xfffffffc00f08947 */ /* 0x004fea000383ffff */
[----:B------:R-:W-:Y:S05]  /*b940*/  BRA `(.L_x_148) ;  /* 0xffffff6400a47947 */ /* 0x000fea000383ffff */
.L_x_43:
[----:B---3--:R-:W-:-:S07]  /*b950*/  MOV R0, UR4 ;  /* 0x0000000400007c02 */ /* 0x008fce0008000f00 */
.L_x_149:
[----:B-1----:R1:W2:Y:S02]  /*b960*/  SYNCS.PHASECHK.TRANS64.TRYWAIT P0, [R0+URZ], R3 ;  /* 0x00000003000075a7 */ /* 0x0022a400080011ff */
[----:B--2---:R-:W-:Y:S05]  /*b970*/  @!P0 NANOSLEEP.SYNCS 0x989680 ;  /* 0x009896800000895d */ /* 0x004fea0003900000 */
[----:B------:R-:W2:Y:S02]  /*b980*/  @!P0 SYNCS.PHASECHK.TRANS64 P0, [R0+URZ], R3 ;  /* 0x00000003000085a7 */ /* 0x000ea400080010ff */
[----:B--2---:R-:W-:Y:S05]  /*b990*/  @!P0 BRA `(.L_x_149) ;  /* 0xfffffffc00f08947 */ /* 0x004fea000383ffff */
[----:B------:R-:W-:Y:S05]  /*b9a0*/  BRA `(.L_x_150) ;  /* 0xffffff6c00147947 */ /* 0x000fea000383ffff */
.L_x_44:
[----:B---3--:R-:W-:-:S07]  /*b9b0*/  MOV R0, UR4 ;  /* 0x0000000400007c02 */ /* 0x008fce0008000f00 */
.L_x_151:
[----:B-1----:R1:W2:Y:S02]  /*b9c0*/  SYNCS.PHASECHK.TRANS64.TRYWAIT P0, [R0+URZ], R3 ;  /* 0x00000003000075a7 */ /* 0x0022a400080011ff */
[----:B--2---:R-:W-:Y:S05]  /*b9d0*/  @!P0 NANOSLEEP.SYNCS 0x989680 ;  /* 0x009896800000895d */ /* 0x004fea0003900000 */
[----:B------:R-:W2:Y:S02]  /*b9e0*/  @!P0 SYNCS.PHASECHK.TRANS64 P0, [R0+URZ], R3 ;  /* 0x00000003000085a7 */ /* 0x000ea400080010ff */
[----:B--2---:R-:W-:Y:S05]  /*b9f0*/  @!P0 BRA `(.L_x_151) ;  /* 0xfffffffc00f08947 */ /* 0x004fea000383ffff */
[----:B------:R-:W-:Y:S05]  /*ba00*/  BRA `(.L_x_152) ;  /* 0xffffff6c00207947 */ /* 0x000fea000383ffff */
.L_x_45:
[----:B---3--:R-:W-:-:S07]  /*ba10*/  MOV R0, UR4 ;  /* 0x0000000400007c02 */ /* 0x008fce0008000f00 */
.L_x_153:
[----:B-1----:R1:W2:Y:S02]  /*ba20*/  SYNCS.PHASECHK.TRANS64.TRYWAIT P0, [R0+URZ], R3 ;  /* 0x00000003000075a7 */ /* 0x0022a400080011ff */
[----:B--2---:R-:W-:Y:S05]  /*ba30*/  @!P0 NANOSLEEP.SYNCS 0x989680 ;  /* 0x009896800000895d */ /* 0x004fea0003900000 */
[----:B------:R-:W2:Y:S02]  /*ba40*/  @!P0 SYNCS.PHASECHK.TRANS64 P0, [R0+URZ], R3 ;  /* 0x00000003000085a7 */ /* 0x000ea400080010ff */
[----:B--2---:R-:W-:Y:S05]  /*ba50*/  @!P0 BRA `(.L_x_153) ;  /* 0xfffffffc00f08947 */ /* 0x004fea000383ffff */
[----:B------:R-:W-:Y:S05]  /*ba60*/  BRA `(.L_x_154) ;  /* 0xffffff6c002c7947 */ /* 0x000fea000383ffff */
.L_x_46:
[----:B---3--:R-:W-:-:S07]  /*ba70*/  MOV R0, UR4 ;  /* 0x0000000400007c02 */ /* 0x008fce0008000f00 */
.L_x_155:
[----:B-1----:R1:W2:Y:S02]  /*ba80*/  SYNCS.PHASECHK.TRANS64.TRYWAIT P0, [R0+URZ], R3 ;  /* 0x00000003000075a7 */ /* 0x0022a400080011ff */
[----:B--2---:R-:W-:Y:S05]  /*ba90*/  @!P0 NANOSLEEP.SYNCS 0x989680 ;  /* 0x009896800000895d */ /* 0x004fea0003900000 */
[----:B------:R-:W2:Y:S02]  /*baa0*/  @!P0 SYNCS.PHASECHK.TRANS64 P0, [R0+URZ], R3 ;  /* 0x00000003000085a7 */ /* 0x000ea400080010ff */
[----:B--2---:R-:W-:Y:S05]  /*bab0*/  @!P0 BRA `(.L_x_155) ;  /* 0xfffffffc00f08947 */ /* 0x004fea000383ffff */
[----:B------:R-:W-:Y:S05]  /*bac0*/  BRA `(.L_x_156) ;  /* 0xffffff6c00387947 */ /* 0x000fea000383ffff */
.L_x_49:
[----:B-1----:R1:W2:Y:S02]  /*bad0*/  SYNCS.PHASECHK.TRANS64.TRYWAIT P0, [R0+URZ+0xe0], R5 ;  /* 0x0000e005000075a7 */ /* 0x0022a400080011ff */
[----:B--2---:R-:W-:Y:S05]  /*bae0*/  @!P0 NANOSLEEP.SYNCS 0x989680 ;  /* 0x009896800000895d */ /* 0x004fea0003900000 */
[----:B------:R-:W2:Y:S02]  /*baf0*/  @!P0 SYNCS.PHASECHK.TRANS64 P0, [R0+URZ+0xe0], R5 ;  /* 0x0000e005000085a7 */ /* 0x000ea400080010ff */
[----:B--2---:R-:W-:Y:S05]  /*bb00*/  @!P0 BRA `(.L_x_49) ;  /* 0xfffffffc00f08947 */ /* 0x004fea000383ffff */
[----:B------:R-:W-:Y:S05]  /*bb10*/  BRA `(.L_x_157) ;  /* 0xffffff6c00987947 */ /* 0x000fea000383ffff */
.L_x_50:
[----:B------:R-:W-:-:S07]  /*bb20*/  MOV R0, UR5 ;  /* 0x0000000500007c02 */ /* 0x000fce0008000f00 */
.L_x_158:
[----:B-1----:R1:W2:Y:S02]  /*bb30*/  SYNCS.PHASECHK.TRANS64.TRYWAIT P0, [R0+URZ+0xb0], R7 ;  /* 0x0000b007000075a7 */ /* 0x0022a400080011ff */
[----:B--2---:R-:W-:Y:S05]  /*bb40*/  @!P0 NANOSLEEP.SYNCS 0x989680 ;  /* 0x009896800000895d */ /* 0x004fea0003900000 */
[----:B------:R-:W2:Y:S02]  /*bb50*/  @!P0 SYNCS.PHASECHK.TRANS64 P0, [R0+URZ+0xb0], R7 ;  /* 0x0000b007000085a7 */ /* 0x000ea400080010ff */
[----:B--2---:R-:W-:Y:S05]  /*bb60*/  @!P0 BRA `(.L_x_158) ;  /* 0xfffffffc00f08947 */ /* 0x004fea000383ffff */
[----:B------:R-:W-:Y:S05]  /*bb70*/  BRA `(.L_x_159) ;  /* 0xffffff6c00a87947 */ /* 0x000fea000383ffff */
.L_x_51:
[----:B-1----:R1:W2:Y:S02]  /*bb80*/  SYNCS.PHASECHK.TRANS64.TRYWAIT P1, [R0+URZ+0xa0], R5 ;  /* 0x0000a005000075a7 */ /* 0x0022a400080211ff */
[----:B--2---:R-:W-:Y:S05]  /*bb90*/  @!P1 NANOSLEEP.SYNCS 0x989680 ;  /* 0x009896800000995d */ /* 0x004fea0003900000 */
[----:B------:R-:W2:Y:S02]  /*bba0*/  @!P1 SYNCS.PHASECHK.TRANS64 P1, [R0+URZ+0xa0], R5 ;  /* 0x0000a005000095a7 */ /* 0x000ea400080210ff */
[----:B--2---:R-:W-:Y:S05]  /*bbb0*/  @!P1 BRA `(.L_x_51) ;  /* 0xfffffffc00f09947 */ /* 0x004fea000383ffff */
[----:B------:R-:W-:Y:S05]  /*bbc0*/  BRA `(.L_x_160) ;  /* 0xffffff6c00d87947 */ /* 0x000fea000383ffff */
.L_x_54:
[----:B------:R-:W-:-:S07]  /*bbd0*/  MOV R0, UR5 ;  /* 0x0000000500007c02 */ /* 0x000fce0008000f00 */
.L_x_161:
[----:B-1----:R1:W2:Y:S02]  /*bbe0*/  SYNCS.PHASECHK.TRANS64.TRYWAIT P0, [R0+URZ+0xb0], R3 ;  /* 0x0000b003000075a7 */ /* 0x0022a400080011ff */
[----:B--2---:R-:W-:Y:S05]  /*bbf0*/  @!P0 NANOSLEEP.SYNCS 0x989680 ;  /* 0x009896800000895d */ /* 0x004fea0003900000 */
[----:B------:R-:W2:Y:S02]  /*bc00*/  @!P0 SYNCS.PHASECHK.TRANS64 P0, [R0+URZ+0xb0], R3 ;  /* 0x0000b003000085a7 */ /* 0x000ea400080010ff */
[----:B--2---:R-:W-:Y:S05]  /*bc10*/  @!P0 BRA `(.L_x_161) ;  /* 0xfffffffc00f08947 */ /* 0x004fea000383ffff */
[----:B------:R-:W-:Y:S05]  /*bc20*/  BRA `(.L_x_53) ;  /* 0xffffff70002c7947 */ /* 0x000fea000383ffff */
.L_x_63:
[----:B-1----:R-:W-:-:S04]  /*bc30*/  MOV R4, UR6 ;  /* 0x0000000600047c02 */ /* 0x002fc80008000f00 */
[----:B------:R1:W2:Y:S03]  /*bc40*/  SYNCS.PHASECHK.TRANS64.TRYWAIT P0, [R4+URZ+0x8], R5 ;  /* 0x00000805040075a7 */ /* 0x0002a600080011ff */
[----:B--2---:R-:W-:Y:S05]  /*bc50*/  @!P0 NANOSLEEP.SYNCS 0x989680 ;  /* 0x009896800000895d */ /* 0x004fea0003900000 */
[----:B------:R-:W2:Y:S02]  /*bc60*/  @!P0 SYNCS.PHASECHK.TRANS64 P0, [R4+URZ+0x8], R5 ;  /* 0x00000805040085a7 */ /* 0x000ea400080010ff */
[----:B--2---:R-:W-:Y:S05]  /*bc70*/  @!P0 BRA `(.L_x_63) ;  /* 0xfffffffc00ec8947 */ /* 0x004fea000383ffff */
[----:B------:R-:W-:Y:S05]  /*bc80*/  BRA `(.L_x_62) ;  /* 0xffffff7000e07947 */ /* 0x000fea000383ffff */
.L_x_65:
[----:B------:R-:W-:Y:S01]  /*bc90*/  BSSY B0, `(.L_x_162) ;  /* 0x0000006000007945 */ /* 0x000fe20003800000 */
[----:B------:R-:W-:-:S07]  /*bca0*/  MOV R15, 0xffffffff ;  /* 0xffffffff000f7802 */ /* 0x000fce0000000f00 */
[----:B-1---5:R-:W-:Y:S05]  /*bcb0*/  WARPSYNC.COLLECTIVE R15, `(.L_x_163) ;  /* 0x000000000f0c7348 */ /* 0x022fea0003c00000 */
[----:B------:R-:W-:Y:S02]  /*bcc0*/  ELECT P6, UR79, PT ;  /* 0x00000000004f782f */ /* 0x000fe400038c0000 */
[----:B------:R-:W-:Y:S01]  /*bcd0*/  MOV R14, UR79 ;  /* 0x0000004f000e7c02 */ /* 0x000fe20008000f00 */
[----:B-1---5:R-:W-:Y:S10]  /*bce0*/  ENDCOLLECTIVE ;  /* 0x000000000000791b */ /* 0x022ff40003800000 */
.L_x_163:
[----:B------:R-:W-:Y:S05]  /*bcf0*/  BSYNC B0 ;  /* 0x0000000000007941 */ /* 0x000fea0003800000 */
.L_x_162:
[----:B------:R-:W-:Y:S05]  /*bd00*/  BRA `(.L_x_164) ;  /* 0xffffff7400107947 */ /* 0x000fea000383ffff */
.L_x_67:
[----:B-1----:R-:W-:-:S04]  /*bd10*/  MOV R2, UR6 ;  /* 0x0000000600027c02 */ /* 0x002fc80008000f00 */
[----:B------:R1:W2:Y:S03]  /*bd20*/  SYNCS.PHASECHK.TRANS64.TRYWAIT P0, [R2+URZ+0x8], R3 ;  /* 0x00000803020075a7 */ /* 0x0002a600080011ff */
[----:B--2---:R-:W-:Y:S05]  /*bd30*/  @!P0 NANOSLEEP.SYNCS 0x989680 ;  /* 0x009896800000895d */ /* 0x004fea0003900000 */
[----:B------:R-:W2:Y:S02]  /*bd40*/  @!P0 SYNCS.PHASECHK.TRANS64 P0, [R2+URZ+0x8], R3 ;  /* 0x00000803020085a7 */ /* 0x000ea400080010ff */
[----:B--2---:R-:W-:Y:S05]  /*bd50*/  @!P0 BRA `(.L_x_67) ;  /* 0xfffffffc00ec8947 */ /* 0x004fea000383ffff */
[----:B------:R-:W-:Y:S05]  /*bd60*/  BRA `(.L_x_66) ;  /* 0xffffff7400147947 */ /* 0x000fea000383ffff */
.L_x_68:
[----:B-1----:R1:W2:Y:S02]  /*bd70*/  SYNCS.PHASECHK.TRANS64.TRYWAIT P0, [R0+URZ+0xa0], R5 ;  /* 0x0000a005000075a7 */ /* 0x0022a400080011ff */
[----:B--2---:R-:W-:Y:S05]  /*bd80*/  @!P0 NANOSLEEP.SYNCS 0x989680 ;  /* 0x009896800000895d */ /* 0x004fea0003900000 */
[----:B------:R-:W2:Y:S02]  /*bd90*/  @!P0 SYNCS.PHASECHK.TRANS64 P0, [R0+URZ+0xa0], R5 ;  /* 0x0000a005000085a7 */ /* 0x000ea400080010ff */
[----:B--2---:R-:W-:Y:S05]  /*bda0*/  @!P0 BRA `(.L_x_68) ;  /* 0xfffffffc00f08947 */ /* 0x004fea000383ffff */
[----:B------:R-:W-:Y:S05]  /*bdb0*/  BRA `(.L_x_165) ;  /* 0xffffff7800007947 */ /* 0x000fea000383ffff */
.L_x_70:
[----:B------:R-:W-:-:S07]  /*bdc0*/  MOV R0, UR9 ;  /* 0x0000000900007c02 */ /* 0x000fce0008000f00 */
.L_x_166:
[----:B-1----:R1:W2:Y:S02]  /*bdd0*/  SYNCS.PHASECHK.TRANS64.TRYWAIT P0, [R0+URZ+0xd0], R5 ;  /* 0x0000d005000075a7 */ /* 0x0022a400080011ff */
[----:B--2---:R-:W-:Y:S05]  /*bde0*/  @!P0 NANOSLEEP.SYNCS 0x989680 ;  /* 0x009896800000895d */ /* 0x004fea0003900000 */
[----:B------:R-:W2:Y:S02]  /*bdf0*/  @!P0 SYNCS.PHASECHK.TRANS64 P0, [R0+URZ+0xd0], R5 ;  /* 0x0000d005000085a7 */ /* 0x000ea400080010ff */
[----:B--2---:R-:W-:Y:S05]  /*be00*/  @!P0 BRA `(.L_x_166) ;  /* 0xfffffffc00f08947 */ /* 0x004fea000383ffff */
[----:B------:R-:W-:Y:S05]  /*be10*/  BRA `(.L_x_167) ;  /* 0xffffff78004c7947 */ /* 0x000fea000383ffff */
.L_x_73:
[----:B------:R-:W-:Y:S07]  /*be20*/  MOV R0, UR8 ;  /* 0x0000000800007c02 */ /* 0x000fee0008000f00 */
.L_x_168:
[----:B-1----:R1:W2:Y:S02]  /*be30*/  SYNCS.PHASECHK.TRANS64.TRYWAIT P0, [R0+URZ], R5 ;  /* 0x00000005000075a7 */ /* 0x0022a400080011ff */
[----:B--2---:R-:W-:Y:S05]  /*be40*/  @!P0 NANOSLEEP.SYNCS 0x989680 ;  /* 0x009896800000895d */ /* 0x004fea0003900000 */
[----:B------:R-:W2:Y:S02]  /*be50*/  @!P0 SYNCS.PHASECHK.TRANS64 P0, [R0+URZ], R5 ;  /* 0x00000005000085a7 */ /* 0x000ea400080010ff */
[----:B--2---:R-:W-:Y:S05]  /*be60*/  @!P0 BRA `(.L_x_168) ;  /* 0xfffffffc00f08947 */ /* 0x004fea000383ffff */
[----:B------:R-:W-:Y:S05]  /*be70*/  BRA `(.L_x_72) ;  /* 0xffffff7800607947 */ /* 0x000fea000383ffff */
.L_x_77:
[----:B-1----:R-:W-:-:S07]  /*be80*/  MOV R0, UR5 ;  /* 0x0000000500007c02 */ /* 0x002fce0008000f00 */
.L_x_169:
[----:B-1----:R1:W2:Y:S02]  /*be90*/  SYNCS.PHASECHK.TRANS64.TRYWAIT P0, [R0+URZ], R3 ;  /* 0x00000003000075a7 */ /* 0x0022a400080011ff */
[----:B--2---:R-:W-:Y:S05]  /*bea0*/  @!P0 NANOSLEEP.SYNCS 0x989680 ;  /* 0x009896800000895d */ /* 0x004fea0003900000 */
[----:B------:R-:W2:Y:S02]  /*beb0*/  @!P0 SYNCS.PHASECHK.TRANS64 P0, [R0+URZ], R3 ;  /* 0x00000003000085a7 */ /* 0x000ea400080010ff */
[----:B--2---:R-:W-:Y:S05]  /*bec0*/  @!P0 BRA `(.L_x_169) ;  /* 0xfffffffc00f08947 */ /* 0x004fea000383ffff */
[----:B------:R-:W-:Y:S05]  /*bed0*/  BRA `(.L_x_170) ;  /* 0xffffff7c00547947 */ /* 0x000fea000383ffff */
.L_x_80:
[----:B------:R-:W-:-:S07]  /*bee0*/  MOV R0, UR7 ;  /* 0x0000000700007c02 */ /* 0x000fce0008000f00 */
.L_x_171:
[----:B-1----:R1:W2:Y:S02]  /*bef0*/  SYNCS.PHASECHK.TRANS64.TRYWAIT P1, [R0+URZ+0x100], R3 ;  /* 0x00010003000075a7 */ /* 0x0022a400080211ff */
[----:B--2---:R-:W-:Y:S05]  /*bf00*/  @!P1 NANOSLEEP.SYNCS 0x989680 ;  /* 0x009896800000995d */ /* 0x004fea0003900000 */
[----:B------:R-:W2:Y:S02]  /*bf10*/  @!P1 SYNCS.PHASECHK.TRANS64 P1, [R0+URZ+0x100], R3 ;  /* 0x00010003000095a7 */ /* 0x000ea400080210ff */
[----:B--2---:R-:W-:Y:S05]  /*bf20*/  @!P1 BRA `(.L_x_171) ;  /* 0xfffffffc00f09947 */ /* 0x004fea000383ffff */
[----:B------:R-:W-:Y:S05]  /*bf30*/  BRA `(.L_x_172) ;  /* 0xffffff7c00a07947 */ /* 0x000fea000383ffff */
.L_x_85:
[----:B--2---:R2:W4:Y:S02]  /*bf40*/  SYNCS.PHASECHK.TRANS64.TRYWAIT P0, [R0+URZ+0xa0], R3 ;  /* 0x0000a003000075a7 */ /* 0x00452400080011ff */
[----:B----4-:R-:W-:Y:S05]  /*bf50*/  @!P0 NANOSLEEP.SYNCS 0x989680 ;  /* 0x009896800000895d */ /* 0x010fea0003900000 */
[----:B------:R-:W4:Y:S02]  /*bf60*/  @!P0 SYNCS.PHASECHK.TRANS64 P0, [R0+URZ+0xa0], R3 ;  /* 0x0000a003000085a7 */ /* 0x000f2400080010ff */
[----:B----4-:R-:W-:Y:S05]  /*bf70*/  @!P0 BRA `(.L_x_85) ;  /* 0xfffffffc00f08947 */ /* 0x010fea000383ffff */
[----:B------:R-:W-:Y:S05]  /*bf80*/  BRA `(.L_x_173) ;  /* 0xffffff8000b47947 */ /* 0x000fea000383ffff */
.L_x_88:
[----:B------:R-:W-:Y:S07]  /*bf90*/  MOV R0, UR7 ;  /* 0x0000000700007c02 */ /* 0x000fee0008000f00 */
.L_x_174:
[----:B--2---:R2:W4:Y:S02]  /*bfa0*/  SYNCS.PHASECHK.TRANS64.TRYWAIT P0, [R0+URZ+0x98], R3 ;  /* 0x00009803000075a7 */ /* 0x00452400080011ff */
[----:B----4-:R-:W-:Y:S05]  /*bfb0*/  @!P0 NANOSLEEP.SYNCS 0x989680 ;  /* 0x009896800000895d */ /* 0x010fea0003900000 */
[----:B------:R-:W4:Y:S02]  /*bfc0*/  @!P0 SYNCS.PHASECHK.TRANS64 P0, [R0+URZ+0x98], R3 ;  /* 0x00009803000085a7 */ /* 0x000f2400080010ff */
[----:B----4-:R-:W-:Y:S05]  /*bfd0*/  @!P0 BRA `(.L_x_174) ;  /* 0xfffffffc00f08947 */ /* 0x010fea000383ffff */
[----:B------:R-:W-:Y:S05]  /*bfe0*/  BRA `(.L_x_87) ;  /* 0xffffff8400947947 */ /* 0x000fea000383ffff */
.L_x_91:
[----:B------:R-:W-:Y:S07]  /*bff0*/  MOV R3, UR7 ;  /* 0x0000000700037c02 */ /* 0x000fee0008000f00 */
.L_x_175:
[----:B-1----:R1:W2:Y:S02]  /*c000*/  SYNCS.PHASECHK.TRANS64.TRYWAIT P0, [R3+URZ+0x70], R12 ;  /* 0x0000700c030075a7 */ /* 0x0022a400080011ff */
[----:B--2---:R-:W-:Y:S05]  /*c010*/  @!P0 NANOSLEEP.SYNCS 0x989680 ;  /* 0x009896800000895d */ /* 0x004fea0003900000 */
[----:B------:R-:W2:Y:S02]  /*c020*/  @!P0 SYNCS.PHASECHK.TRANS64 P0, [R3+URZ+0x70], R12 ;  /* 0x0000700c030085a7 */ /* 0x000ea400080010ff */
[----:B--2---:R-:W-:Y:S05]  /*c030*/  @!P0 BRA `(.L_x_175) ;  /* 0xfffffffc00f08947 */ /* 0x004fea000383ffff */
[----:B------:R-:W-:Y:S05]  /*c040*/  BRA `(.L_x_176) ;  /* 0xffffff88000c7947 */ /* 0x000fea000383ffff */
.L_x_92:
[----:B-1----:R-:W-:Y:S07]  /*c050*/  MOV R3, UR7 ;  /* 0x0000000700037c02 */ /* 0x002fee0008000f00 */
.L_x_177:
[----:B-1----:R1:W2:Y:S02]  /*c060*/  SYNCS.PHASECHK.TRANS64.TRYWAIT P0, [R3+URZ+0x78], R12 ;  /* 0x0000780c030075a7 */ /* 0x0022a400080011ff */
[----:B--2---:R-:W-:Y:S05]  /*c070*/  @!P0 NANOSLEEP.SYNCS 0x989680 ;  /* 0x009896800000895d */ /* 0x004fea0003900000 */
[----:B------:R-:W2:Y:S02]  /*c080*/  @!P0 SYNCS.PHASECHK.TRANS64 P0, [R3+URZ+0x78], R12 ;  /* 0x0000780c030085a7 */ /* 0x000ea400080010ff */
[----:B--2---:R-:W-:Y:S05]  /*c090*/  @!P0 BRA `(.L_x_177) ;  /* 0xfffffffc00f08947 */ /* 0x004fea000383ffff */
[----:B------:R-:W-:Y:S05]  /*c0a0*/  BRA `(.L_x_178) ;  /* 0xffffff8800487947 */ /* 0x000fea000383ffff */
.L_x_93:
[----:B-1----:R-:W-:Y:S07]  /*c0b0*/  MOV R3, UR7 ;  /* 0x0000000700037c02 */ /* 0x002fee0008000f00 */
.L_x_179:
[----:B-1----:R1:W2:Y:S02]  /*c0c0*/  SYNCS.PHASECHK.TRANS64.TRYWAIT P0, [R3+URZ+0x80], R12 ;  /* 0x0000800c030075a7 */ /* 0x0022a400080011ff */
[----:B--2---:R-:W-:Y:S05]  /*c0d0*/  @!P0 NANOSLEEP.SYNCS 0x989680 ;  /* 0x009896800000895d */ /* 0x004fea0003900000 */
[----:B------:R-:W2:Y:S02]  /*c0e0*/  @!P0 SYNCS.PHASECHK.TRANS64 P0, [R3+URZ+0x80], R12 ;  /* 0x0000800c030085a7 */ /* 0x000ea400080010ff */
[----:B--2---:R-:W-:Y:S05]  /*c0f0*/  @!P0 BRA `(.L_x_179) ;  /* 0xfffffffc00f08947 */ /* 0x004fea000383ffff */
[----:B------:R-:W-:Y:S05]  /*c100*/  BRA `(.L_x_180) ;  /* 0xffffff8800907947 */ /* 0x000fea000383ffff */
.L_x_94:
[----:B------:R-:W-:Y:S07]  /*c110*/  MOV R3, UR7 ;  /* 0x0000000700037c02 */ /* 0x000fee0008000f00 */
.L_x_181:
[----:B-1----:R1:W2:Y:S02]  /*c120*/  SYNCS.PHASECHK.TRANS64.TRYWAIT P0, [R3+URZ+0x88], R12 ;  /* 0x0000880c030075a7 */ /* 0x0022a400080011ff */
[----:B--2---:R-:W-:Y:S05]  /*c130*/  @!P0 NANOSLEEP.SYNCS 0x989680 ;  /* 0x009896800000895d */ /* 0x004fea0003900000 */
[----:B------:R-:W2:Y:S02]  /*c140*/  @!P0 SYNCS.PHASECHK.TRANS64 P0, [R3+URZ+0x88], R12 ;  /* 0x0000880c030085a7 */ /* 0x000ea400080010ff */
[----:B--2---:R-:W-:Y:S05]  /*c150*/  @!P0 BRA `(.L_x_181) ;  /* 0xfffffffc00f08947 */ /* 0x004fea000383ffff */
[----:B------:R-:W-:Y:S05]  /*c160*/  BRA `(.L_x_182) ;  /* 0xffffff8c00187947 */ /* 0x000fea000383ffff */
.L_x_96:
[----:B------:R-:W-:-:S07]  /*c170*/  MOV R0, UR7 ;  /* 0x0000000700007c02 */ /* 0x000fce0008000f00 */
.L_x_183:
[----:B-1----:R1:W4:Y:S02]  /*c180*/  SYNCS.PHASECHK.TRANS64.TRYWAIT P0, [R0+URZ+0x70], R3 ;  /* 0x00007003000075a7 */ /* 0x00232400080011ff */
[----:B----4-:R-:W-:Y:S05]  /*c190*/  @!P0 NANOSLEEP.SYNCS 0x989680 ;  /* 0x009896800000895d */ /* 0x010fea0003900000 */
[----:B------:R-:W4:Y:S02]  /*c1a0*/  @!P0 SYNCS.PHASECHK.TRANS64 P0, [R0+URZ+0x70], R3 ;  /* 0x00007003000085a7 */ /* 0x000f2400080010ff */
[----:B----4-:R-:W-:Y:S05]  /*c1b0*/  @!P0 BRA `(.L_x_183) ;  /* 0xfffffffc00f08947 */ /* 0x010fea000383ffff */
[----:B------:R-:W-:Y:S05]  /*c1c0*/  BRA `(.L_x_184) ;  /* 0xffffff8c00887947 */ /* 0x000fea000383ffff */
.L_x_97:
[----:B-1----:R-:W-:-:S07]  /*c1d0*/  MOV R0, UR7 ;  /* 0x0000000700007c02 */ /* 0x002fce0008000f00 */
.L_x_185:
[----:B-1----:R1:W4:Y:S02]  /*c1e0*/  SYNCS.PHASECHK.TRANS64.TRYWAIT P0, [R0+URZ+0x78], R3 ;  /* 0x00007803000075a7 */ /* 0x00232400080011ff */
[----:B----4-:R-:W-:Y:S05]  /*c1f0*/  @!P0 NANOSLEEP.SYNCS 0x989680 ;  /* 0x009896800000895d */ /* 0x010fea0003900000 */
[----:B------:R-:W4:Y:S02]  /*c200*/  @!P0 SYNCS.PHASECHK.TRANS64 P0, [R0+URZ+0x78], R3 ;  /* 0x00007803000085a7 */ /* 0x000f2400080010ff */
[----:B----4-:R-:W-:Y:S05]  /*c210*/  @!P0 BRA `(.L_x_185) ;  /* 0xfffffffc00f08947 */ /* 0x010fea000383ffff */
[----:B------:R-:W-:Y:S05]  /*c220*/  BRA `(.L_x_186) ;  /* 0xffffff8c00787947 */ /* 0x000fea000383ffff */
.L_x_98:
[----:B-1----:R-:W-:-:S07]  /*c230*/  MOV R0, UR7 ;  /* 0x0000000700007c02 */ /* 0x002fce0008000f00 */
.L_x_187:
[----:B-1----:R1:W4:Y:S02]  /*c240*/  SYNCS.PHASECHK.TRANS64.TRYWAIT P0, [R0+URZ+0x80], R3 ;  /* 0x00008003000075a7 */ /* 0x00232400080011ff */
[----:B----4-:R-:W-:Y:S05]  /*c250*/  @!P0 NANOSLEEP.SYNCS 0x989680 ;  /* 0x009896800000895d */ /* 0x010fea0003900000 */
[----:B------:R-:W4:Y:S02]  /*c260*/  @!P0 SYNCS.PHASECHK.TRANS64 P0, [R0+URZ+0x80], R3 ;  /* 0x00008003000085a7 */ /* 0x000f2400080010ff */
[----:B----4-:R-:W-:Y:S05]  /*c270*/  @!P0 BRA `(.L_x_187) ;  /* 0xfffffffc00f08947 */ /* 0x010fea000383ffff */
[----:B------:R-:W-:Y:S05]  /*c280*/  BRA `(.L_x_188) ;  /* 0xffffff8c00687947 */ /* 0x000fea000383ffff */
.L_x_100:
[----:B--2---:R2:W3:Y:S02]  /*c290*/  SYNCS.PHASECHK.TRANS64.TRYWAIT P0, [R0+URZ+0xa0], R3 ;  /* 0x0000a003000075a7 */ /* 0x0044e400080011ff */
[----:B---3--:R-:W-:Y:S05]  /*c2a0*/  @!P0 NANOSLEEP.SYNCS 0x989680 ;  /* 0x009896800000895d */ /* 0x008fea0003900000 */
[----:B------:R-:W3:Y:S02]  /*c2b0*/  @!P0 SYNCS.PHASECHK.TRANS64 P0, [R0+URZ+0xa0], R3 ;  /* 0x0000a003000085a7 */ /* 0x000ee400080010ff */
[----:B---3--:R-:W-:Y:S05]  /*c2c0*/  @!P0 BRA `(.L_x_100) ;  /* 0xfffffffc00f08947 */ /* 0x008fea000383ffff */
[----:B------:R-:W-:Y:S05]  /*c2d0*/  BRA `(.L_x_189) ;  /* 0xffffff9000307947 */ /* 0x000fea000383ffff */
.L_x_111:
[----:B-1----:R1:W3:Y:S02]  /*c2e0*/  SYNCS.PHASECHK.TRANS64.TRYWAIT P1, [R3+URZ+0x50], R0 ;  /* 0x00005000030075a7 */ /* 0x0022e400080211ff */
[----:B---3--:R-:W-:Y:S05]  /*c2f0*/  @!P1 NANOSLEEP.SYNCS 0x989680 ;  /* 0x009896800000995d */ /* 0x008fea0003900000 */
[----:B------:R-:W3:Y:S02]  /*c300*/  @!P1 SYNCS.PHASECHK.TRANS64 P1, [R3+URZ+0x50], R0 ;  /* 0x00005000030095a7 */ /* 0x000ee400080210ff */
[----:B---3--:R-:W-:Y:S05]  /*c310*/  @!P1 BRA `(.L_x_111) ;  /* 0xfffffffc00f09947 */ /* 0x008fea000383ffff */
[----:B------:R-:W-:Y:S05]  /*c320*/  BRA `(.L_x_110) ;  /* 0xffffff9c00547947 */ /* 0x000fea000383ffff */
.L_x_113:
[----:B-1----:R1:W4:Y:S02]  /*c330*/  SYNCS.PHASECHK.TRANS64.TRYWAIT P0, [R191+URZ+0xc0], R2 ;  /* 0x0000c002bf0075a7 */ /* 0x00232400080011ff */
[----:B----4-:R-:W-:Y:S05]  /*c340*/  @!P0 NANOSLEEP.SYNCS 0x989680 ;  /* 0x009896800000895d */ /* 0x010fea0003900000 */
[----:B------:R-:W4:Y:S02]  /*c350*/  @!P0 SYNCS.PHASECHK.TRANS64 P0, [R191+URZ+0xc0], R2 ;  /* 0x0000c002bf0085a7 */ /* 0x000f2400080010ff */
[----:B----4-:R-:W-:Y:S05]  /*c360*/  @!P0 BRA `(.L_x_113) ;  /* 0xfffffffc00f08947 */ /* 0x010fea000383ffff */
[----:B------:R-:W-:Y:S05]  /*c370*/  BRA `(.L_x_112) ;  /* 0xffffff9c00b07947 */ /* 0x000fea000383ffff */
.L_x_122:
[----:B--2---:R2:W3:Y:S02]  /*c380*/  SYNCS.PHASECHK.TRANS64.TRYWAIT P0, [R206+URZ+0x50], R3 ;  /* 0x00005003ce0075a7 */ /* 0x0044e400080011ff */
[----:B---3--:R-:W-:Y:S05]  /*c390*/  @!P0 NANOSLEEP.SYNCS 0x989680 ;  /* 0x009896800000895d */ /* 0x008fea0003900000 */
[----:B------:R-:W3:Y:S02]  /*c3a0*/  @!P0 SYNCS.PHASECHK.TRANS64 P0, [R206+URZ+0x50], R3 ;  /* 0x00005003ce0085a7 */ /* 0x000ee400080010ff */
[----:B---3--:R-:W-:Y:S05]  /*c3b0*/  @!P0 BRA `(.L_x_122) ;  /* 0xfffffffc00f08947 */ /* 0x008fea000383ffff */
[----:B------:R-:W-:Y:S05]  /*c3c0*/  BRA `(.L_x_121) ;  /* 0xffffffb000bc7947 */ /* 0x000fea000383ffff */
.L_x_131:
[----:B--2---:R2:W3:Y:S02]  /*c3d0*/  SYNCS.PHASECHK.TRANS64.TRYWAIT P0, [R0+URZ+0x50], R7 ;  /* 0x00005007000075a7 */ /* 0x0044e400080011ff */
[----:B---3--:R-:W-:Y:S05]  /*c3e0*/  @!P0 NANOSLEEP.SYNCS 0x989680 ;  /* 0x009896800000895d */ /* 0x008fea0003900000 */
[----:B------:R-:W3:Y:S02]  /*c3f0*/  @!P0 SYNCS.PHASECHK.TRANS64 P0, [R0+URZ+0x50], R7 ;  /* 0x00005007000085a7 */ /* 0x000ee400080010ff */
[----:B---3--:R-:W-:Y:S05]  /*c400*/  @!P0 BRA `(.L_x_131) ;  /* 0xfffffffc00f08947 */ /* 0x008fea000383ffff */
[----:B------:R-:W-:Y:S05]  /*c410*/  BRA `(.L_x_130) ;  /* 0xffffffc800147947 */ /* 0x000fea000383ffff */
.L_x_140:
[----:B--2---:R2:W3:Y:S02]  /*c420*/  SYNCS.PHASECHK.TRANS64.TRYWAIT P0, [R0+URZ+0x50], R3 ;  /* 0x00005003000075a7 */ /* 0x0044e400080011ff */
[----:B---3--:R-:W-:Y:S05]  /*c430*/  @!P0 NANOSLEEP.SYNCS 0x989680 ;  /* 0x009896800000895d */ /* 0x008fea0003900000 */
[----:B------:R-:W3:Y:S02]  /*c440*/  @!P0 SYNCS.PHASECHK.TRANS64 P0, [R0+URZ+0x50], R3 ;  /* 0x00005003000085a7 */ /* 0x000ee400080010ff */
[----:B---3--:R-:W-:Y:S05]  /*c450*/  @!P0 BRA `(.L_x_140) ;  /* 0xfffffffc00f08947 */ /* 0x008fea000383ffff */
[----:B------:R-:W-:Y:S05]  /*c460*/  BRA `(.L_x_139) ;  /* 0xffffffdc00787947 */ /* 0x000fea000383ffff */
        .weak           $__internal_0_$__cuda_sm10x_tcgen05_guardrail_trap_col_being_dealloced_not_returned_by_alloc
        .type           $__internal_0_$__cuda_sm10x_tcgen05_guardrail_trap_col_being_dealloced_not_returned_by_alloc,@function
        .size           $__internal_0_$__cuda_sm10x_tcgen05_guardrail_trap_col_being_dealloced_not_returned_by_alloc,($__internal_1_$__cuda_sm10x_tcgen05_guardrail_trap_phase_invalid_during_alloc - $__internal_0_$__cuda_sm10x_tcgen05_guardrail_trap_col_being_dealloced_not_returned_by_alloc)
$__internal_0_$__cuda_sm10x_tcgen05_guardrail_trap_col_being_dealloced_not_returned_by_alloc:
[----:B------:R-:W-:Y:S05]  /*c470*/  BPT.TRAP 0x1 ;  /* 0x000000040000795c */ /* 0x000fea0000300000 */
[----:B------:R-:W-:-:S04]  /*c480*/  HFMA2 R3, -RZ, RZ, 0, 0 ;  /* 0x00000000ff037431 */ /* 0x000fc800000001ff */
[----:B------:R-:W-:Y:S05]  /*c490*/  RET.REL.NODEC R2 `(_ZN7cutlass13device_kernelINS_4gemm6kernel13GemmUniversalIN4cute5tupleIJiiiiEEENS1_10collective13CollectiveMmaINS1_35MainloopSm100TmaUmmaWarpSpecializedILi5ELi2ELi2ENS5_IJNS4_1CILi2EEENSA_ILi1EEESC_EEEEENS5_IJNSA_ILi256EEESF_NSA_ILi128EEEEEENS_12float_e5m2_tENS5_IJlSC_lEEESI_SJ_NS4_8TiledMMAINS4_8MMA_AtomIJNS4_10MMA_TraitsINS4_25SM100_MMA_F8F6F4_2x1SM_SSEJSI_SI_fSF_SF_NS4_17integral_constantINS4_4UMMA5MajorELSQ_0EEESR_NSO_INSP_7ScaleInELSS_0EEEST_EEEEEENS4_6LayoutINS5_IJSC_SC_SC_EEENS5_IJNSA_ILi0EEESY_SY_EEEEENS5_IJNS4_10UnderscoreES11_S11_EEEEENS4_18SM100_TMA_2SM_LOADENS4_14ComposedLayoutINS4_7SwizzleILi3ELi4ELi3EEENS4_18smem_ptr_flag_bitsILi8EEENSW_INS5_IJNSA_ILi8EEESG_EEENS5_IJSG_SC_EEEEEEEvNS4_8identityES14_S1E_vS1F_EENS_8epilogue10collective18CollectiveEpilogueINS1H_23Sm100TmaWarpSpecializedILi4ELi2ELi64ELb0ELb0EEEJNS5_IJSG_SF_SG_EEENS5_IJNSW_ISG_SC_EENSW_INSA_ILi64EEESC_EEEEESI_SJ_SI_SJ_NS1H_6fusion15FusionCallbacksIS1L_NS1R_17LinearCombinationISI_fSI_fLNS_15FloatRoundStyleE2EEES1M_S1Q_JEEENS4_5SM1004TMEM4LOAD26SM100_TMEM_LOAD_32dp32b64xENS4_13SM90_TMA_LOADENS15_INS16_ILi2ELi4ELi3EEES19_NSW_INS5_IJS1A_S1O_EEENS5_IJS1O_SC_EEEEEEENS4_39AutoVectorizingCopyWithAssumedAlignmentILi128EEENS4_14SM90_TMA_STOREES26_S28_S28_EEEvvEEEEvNT_6ParamsE) ;  /* 0xffffff3802d87950 */ /* 0x000fea0003c3ffff */
        .weak           $__internal_1_$__cuda_sm10x_tcgen05_guardrail_trap_phase_invalid_during_alloc
        .type           $__internal_1_$__cuda_sm10x_tcgen05_guardrail_trap_phase_invalid_during_alloc,@function
        .size           $__internal_1_$__cuda_sm10x_tcgen05_guardrail_trap_phase_invalid_during_alloc,($__internal_2_$__cuda_sm10x_tcgen05_guardrail_trap_unallocated_columns_being_dealloced - $__internal_1_$__cuda_sm10x_tcgen05_guardrail_trap_phase_invalid_during_alloc)
$__internal_1_$__cuda_sm10x_tcgen05_guardrail_trap_phase_invalid_during_alloc:
[----:B------:R-:W-:Y:S05]  /*c4a0*/  BPT.TRAP 0x1 ;  /* 0x000000040000795c */ /* 0x000fea0000300000 */
[----:B------:R-:W-:-:S04]  /*c4b0*/  MOV R3, 0x0 ;  /* 0x0000000000037802 */ /* 0x000fc80000000f00 */
[----:B------:R-:W-:Y:S05]  /*c4c0*/  RET.REL.NODEC R2 `(_ZN7cutlass13device_kernelINS_4gemm6kernel13GemmUniversalIN4cute5tupleIJiiiiEEENS1_10collective13CollectiveMmaINS1_35MainloopSm100TmaUmmaWarpSpecializedILi5ELi2ELi2ENS5_IJNS4_1CILi2EEENSA_ILi1EEESC_EEEEENS5_IJNSA_ILi256EEESF_NSA_ILi128EEEEEENS_12float_e5m2_tENS5_IJlSC_lEEESI_SJ_NS4_8TiledMMAINS4_8MMA_AtomIJNS4_10MMA_TraitsINS4_25SM100_MMA_F8F6F4_2x1SM_SSEJSI_SI_fSF_SF_NS4_17integral_constantINS4_4UMMA5MajorELSQ_0EEESR_NSO_INSP_7ScaleInELSS_0EEEST_EEEEEENS4_6LayoutINS5_IJSC_SC_SC_EEENS5_IJNSA_ILi0EEESY_SY_EEEEENS5_IJNS4_10UnderscoreES11_S11_EEEEENS4_18SM100_TMA_2SM_LOADENS4_14ComposedLayoutINS4_7SwizzleILi3ELi4ELi3EEENS4_18smem_ptr_flag_bitsILi8EEENSW_INS5_IJNSA_ILi8EEESG_EEENS5_IJSG_SC_EEEEEEEvNS4_8identityES14_S1E_vS1F_EENS_8epilogue10collective18CollectiveEpilogueINS1H_23Sm100TmaWarpSpecializedILi4ELi2ELi64ELb0ELb0EEEJNS5_IJSG_SF_SG_EEENS5_IJNSW_ISG_SC_EENSW_INSA_ILi64EEESC_EEEEESI_SJ_SI_SJ_NS1H_6fusion15FusionCallbacksIS1L_NS1R_17LinearCombinationISI_fSI_fLNS_15FloatRoundStyleE2EEES1M_S1Q_JEEENS4_5SM1004TMEM4LOAD26SM100_TMEM_LOAD_32dp32b64xENS4_13SM90_TMA_LOADENS15_INS16_ILi2ELi4ELi3EEES19_NSW_INS5_IJS1A_S1O_EEENS5_IJS1O_SC_EEEEEEENS4_39AutoVectorizingCopyWithAssumedAlignmentILi128EEENS4_14SM90_TMA_STOREES26_S28_S28_EEEvvEEEEvNT_6ParamsE) ;  /* 0xffffff3802cc7950 */ /* 0x000fea0003c3ffff */
        .weak           $__internal_2_$__cuda_sm10x_tcgen05_guardrail_trap_unallocated_columns_being_dealloced
        .type           $__internal_2_$__cuda_sm10x_tcgen05_guardrail_trap_unallocated_columns_being_dealloced,@function
        .size           $__internal_2_$__cuda_sm10x_tcgen05_guardrail_trap_unallocated_columns_being_dealloced,(.L_x_191 - $__internal_2_$__cuda_sm10x_tcgen05_guardrail_trap_unallocated_columns_being_dealloced)
$__internal_2_$__cuda_sm10x_tcgen05_guardrail_trap_unallocated_columns_being_dealloced:
[----:B------:R-:W-:Y:S05]  /*c4d0*/  BPT.TRAP 0x1 ;  /* 0x000000040000795c */ /* 0x000fea0000300000 */
[----:B------:R-:W-:-:S04]  /*c4e0*/  HFMA2 R3, -RZ, RZ, 0, 0 ;  /* 0x00000000ff037431 */ /* 0x000fc800000001ff */
[----:B------:R-:W-:Y:S05]  /*c4f0*/  RET.REL.NODEC R2 `(_ZN7cutlass13device_kernelINS_4gemm6kernel13GemmUniversalIN4cute5tupleIJiiiiEEENS1_10collective13CollectiveMmaINS1_35MainloopSm100TmaUmmaWarpSpecializedILi5ELi2ELi2ENS5_IJNS4_1CILi2EEENSA_ILi1EEESC_EEEEENS5_IJNSA_ILi256EEESF_NSA_ILi128EEEEEENS_12float_e5m2_tENS5_IJlSC_lEEESI_SJ_NS4_8TiledMMAINS4_8MMA_AtomIJNS4_10MMA_TraitsINS4_25SM100_MMA_F8F6F4_2x1SM_SSEJSI_SI_fSF_SF_NS4_17integral_constantINS4_4UMMA5MajorELSQ_0EEESR_NSO_INSP_7ScaleInELSS_0EEEST_EEEEEENS4_6LayoutINS5_IJSC_SC_SC_EEENS5_IJNSA_ILi0EEESY_SY_EEEEENS5_IJNS4_10UnderscoreES11_S11_EEEEENS4_18SM100_TMA_2SM_LOADENS4_14ComposedLayoutINS4_7SwizzleILi3ELi4ELi3EEENS4_18smem_ptr_flag_bitsILi8EEENSW_INS5_IJNSA_ILi8EEESG_EEENS5_IJSG_SC_EEEEEEEvNS4_8identityES14_S1E_vS1F_EENS_8epilogue10collective18CollectiveEpilogueINS1H_23Sm100TmaWarpSpecializedILi4ELi2ELi64ELb0ELb0EEEJNS5_IJSG_SF_SG_EEENS5_IJNSW_ISG_SC_EENSW_INSA_ILi64EEESC_EEEEESI_SJ_SI_SJ_NS1H_6fusion15FusionCallbacksIS1L_NS1R_17LinearCombinationISI_fSI_fLNS_15FloatRoundStyleE2EEES1M_S1Q_JEEENS4_5SM1004TMEM4LOAD26SM100_TMEM_LOAD_32dp32b64xENS4_13SM90_TMA_LOADENS15_INS16_ILi2ELi4ELi3EEES19_NSW_INS5_IJS1A_S1O_EEENS5_IJS1O_SC_EEEEEEENS4_39AutoVectorizingCopyWithAssumedAlignmentILi128EEENS4_14SM90_TMA_STOREES26_S28_S28_EEEvvEEEEvNT_6ParamsE) ;  /* 0xffffff3802c07950 */ /* 0x000fea0003c3ffff */
.L_x_190:
[----:B------:R-:W-:-:S00]  /*c500*/  BRA `(.L_x_190) ;  /* 0xfffffffc00fc7947 */ /* 0x000fc0000383ffff */
[----:B------:R-:W-:-:S00]  /*c510*/  NOP ;  /* 0x0000000000007918 */ /* 0x000fc00000000000 */
        /* <DEDUP_REMOVED lines=14> */
.L_x_191:


//--------------------- .nv.global.init           --------------------------
	.section	.nv.global.init,"aw",@progbits
.nv.global.init:
	.type		$str$27,@object
	.size		$str$27,($str$28 - $str$27)
$str$27:
        /*0000*/ 	.byte	0x28, 0x61, 0x64, 0x64, 0x72, 0x65, 0x73, 0x73, 0x20, 0x26, 0x20, 0x6d, 0x61, 0x73, 0x6b, 0x29
        /*0010*/ 	.byte	0x20, 0x3d, 0x3d, 0x20, 0x30, 0x00
	.type		$str$28,@object
	.size		$str$28,($str$26 - $str$28)
$str$28:
        /*0016*/ 	.byte	0x2f, 0x74, 0x6d, 0x70, 0x2f, 0x63, 0x75, 0x74, 0x6c, 0x61, 0x73, 0x73, 0x5f, 0x73, 0x77, 0x65
        /*0026*/ 	.byte	0x65, 0x70, 0x5f, 0x73, 0x72, 0x63, 0x2f, 0x69, 0x6e, 0x63, 0x6c, 0x75, 0x64, 0x65, 0x2f, 0x63
        /*0036*/ 	.byte	0x75, 0x74, 0x65, 0x2f, 0x70, 0x6f, 0x69, 0x6e, 0x74, 0x65, 0x72, 0x5f, 0x66, 0x6c, 0x61, 0x67
        /*0046*/ 	.byte	0x67, 0x65, 0x64, 0x2e, 0x68, 0x70, 0x70, 0x00
	.type		$str$26,@object
	.size		$str$26,($str$25 - $str$26)
$str$26:
        /*004e*/ 	.byte	0x2f, 0x74, 0x6d, 0x70, 0x2f, 0x63, 0x75, 0x74, 0x6c, 0x61, 0x73, 0x73, 0x5f, 0x73, 0x77, 0x65
        /*005e*/ 	.byte	0x65, 0x70, 0x5f, 0x73, 0x72, 0x63, 0x2f, 0x69, 0x6e, 0x63, 0x6c, 0x75, 0x64, 0x65, 0x2f, 0x63
        /*006e*/ 	.byte	0x75, 0x74, 0x65, 0x2f, 0x61, 0x74, 0x6f, 0x6d, 0x2f, 0x63, 0x6f, 0x70, 0x79, 0x5f, 0x74, 0x72
        /*007e*/ 	.byte	0x61, 0x69, 0x74, 0x73, 0x5f, 0x73, 0x6d, 0x31, 0x30, 0x30, 0x2e, 0x68, 0x70, 0x70, 0x00
	.type		$str$25,@object
	.size		$str$25,(__unnamed_1 - $str$25)
$str$25:
        /*008d*/ 	.byte	0x28, 0x28, 0x75, 0x69, 0x6e, 0x74, 0x33, 0x32, 0x5f, 0x74, 0x28, 0x74, 0x68, 0x72, 0x65, 0x61
        /*009d*/ 	.byte	0x64, 0x49, 0x64, 0x78, 0x2e, 0x78, 0x29, 0x20, 0x2f, 0x20, 0x33, 0x32, 0x29, 0x20, 0x25, 0x20
        /*00ad*/ 	.byte	0x34, 0x29, 0x20, 0x3d, 0x3d, 0x20, 0x28, 0x28, 0x28, 0x74, 0x6d, 0x65, 0x6d, 0x5f, 0x61, 0x64
        /*00bd*/ 	.byte	0x64, 0x72, 0x20, 0x3e, 0x3e, 0x20, 0x31, 0x36, 0x29, 0x20, 0x2f, 0x20, 0x33, 0x32, 0x29, 0x20
        /*00cd*/ 	.byte	0x25, 0x20, 0x34, 0x29, 0x00
	.type		__unnamed_1,@object
	.size		__unnamed_1,(__unnamed_2 - __unnamed_1)
__unnamed_1:
        /*00d2*/ 	.byte	0x61, 0x75, 0x74, 0x6f, 0x20, 0x63, 0x75, 0x74, 0x65, 0x3a, 0x3a, 0x61, 0x73, 0x5f, 0x70, 0x6f
        /* <DEDUP_REMOVED lines=24> */
        /*0262*/ 	.byte	0x43, 0x3c, 0x38, 0x31, 0x39, 0x32, 0x3e, 0x3e, 0x3e, 0x3e, 0x5d, 0x00
	.type		__unnamed_2,@object
	.size		__unnamed_2,(__unnamed_3 - __unnamed_2)
__unnamed_2:
        /* <DEDUP_REMOVED lines=26> */
	.type		__unnamed_3,@object
	.size		__unnamed_3,(.L_3 - __unnamed_3)
__unnamed_3:
        /* <DEDUP_REMOVED lines=42> */
        /*06aa*/ 	.byte	0x3e, 0x3e, 0x3e, 0x3e, 0x5d, 0x00
.L_3:


//--------------------- .nv.shared._ZN7cutlass13device_kernelINS_4gemm6kernel13GemmUniversalIN4cute5tupleIJiiiiEEENS1_10collective13CollectiveMmaINS1_35MainloopSm100TmaUmmaWarpSpecializedILi5ELi2ELi2ENS5_IJNS4_1CILi2EEENSA_ILi1EEESC_EEEEENS5_IJNSA_ILi256EEESF_NSA_ILi128EEEEEENS_12float_e5m2_tENS5_IJlSC_lEEESI_SJ_NS4_8TiledMMAINS4_8MMA_AtomIJNS4_10MMA_TraitsINS4_25SM100_MMA_F8F6F4_2x1SM_SSEJSI_SI_fSF_SF_NS4_17integral_constantINS4_4UMMA5MajorELSQ_0EEESR_NSO_INSP_7ScaleInELSS_0EEEST_EEEEEENS4_6LayoutINS5_IJSC_SC_SC_EEENS5_IJNSA_ILi0EEESY_SY_EEEEENS5_IJNS4_10UnderscoreES11_S11_EEEEENS4_18SM100_TMA_2SM_LOADENS4_14ComposedLayoutINS4_7SwizzleILi3ELi4ELi3EEENS4_18smem_ptr_flag_bitsILi8EEENSW_INS5_IJNSA_ILi8EEESG_EEENS5_IJSG_SC_EEEEEEEvNS4_8identityES14_S1E_vS1F_EENS_8epilogue10collective18CollectiveEpilogueINS1H_23Sm100TmaWarpSpecializedILi4ELi2ELi64ELb0ELb0EEEJNS5_IJSG_SF_SG_EEENS5_IJNSW_ISG_SC_EENSW_INSA_ILi64EEESC_EEEEESI_SJ_SI_SJ_NS1H_6fusion15FusionCallbacksIS1L_NS1R_17LinearCombinationISI_fSI_fLNS_15FloatRoundStyleE2EEES1M_S1Q_JEEENS4_5SM1004TMEM4LOAD26SM100_TMEM_LOAD_32dp32b64xENS4_13SM90_TMA_LOADENS15_INS16_ILi2ELi4ELi3EEES19_NSW_INS5_IJS1A_S1O_EEENS5_IJS1O_SC_EEEEEEENS4_39AutoVectorizingCopyWithAssumedAlignmentILi128EEENS4_14SM90_TMA_STOREES26_S28_S28_EEEvvEEEEvNT_6ParamsE --------------------------
	.section	.nv.shared._ZN7cutlass13device_kernelINS_4gemm6kernel13GemmUniversalIN4cute5tupleIJiiiiEEENS1_10collective13CollectiveMmaINS1_35MainloopSm100TmaUmmaWarpSpecializedILi5ELi2ELi2ENS5_IJNS4_1CILi2EEENSA_ILi1EEESC_EEEEENS5_IJNSA_ILi256EEESF_NSA_ILi128EEEEEENS_12float_e5m2_tENS5_IJlSC_lEEESI_SJ_NS4_8TiledMMAINS4_8MMA_AtomIJNS4_10MMA_TraitsINS4_25SM100_MMA_F8F6F4_2x1SM_SSEJSI_SI_fSF_SF_NS4_17integral_constantINS4_4UMMA5MajorELSQ_0EEESR_NSO_INSP_7ScaleInELSS_0EEEST_EEEEEENS4_6LayoutINS5_IJSC_SC_SC_EEENS5_IJNSA_ILi0EEESY_SY_EEEEENS5_IJNS4_10UnderscoreES11_S11_EEEEENS4_18SM100_TMA_2SM_LOADENS4_14ComposedLayoutINS4_7SwizzleILi3ELi4ELi3EEENS4_18smem_ptr_flag_bitsILi8EEENSW_INS5_IJNSA_ILi8EEESG_EEENS5_IJSG_SC_EEEEEEEvNS4_8identityES14_S1E_vS1F_EENS_8epilogue10collective18CollectiveEpilogueINS1H_23Sm100TmaWarpSpecializedILi4ELi2ELi64ELb0ELb0EEEJNS5_IJSG_SF_SG_EEENS5_IJNSW_ISG_SC_EENSW_INSA_ILi64EEESC_EEEEESI_SJ_SI_SJ_NS1H_6fusion15FusionCallbacksIS1L_NS1R_17LinearCombinationISI_fSI_fLNS_15FloatRoundStyleE2EEES1M_S1Q_JEEENS4_5SM1004TMEM4LOAD26SM100_TMEM_LOAD_32dp32b64xENS4_13SM90_TMA_LOADENS15_INS16_ILi2ELi4ELi3EEES19_NSW_INS5_IJS1A_S1O_EEENS5_IJS1O_SC_EEEEEEENS4_39AutoVectorizingCopyWithAssumedAlignmentILi128EEENS4_14SM90_TMA_STOREES26_S28_S28_EEEvvEEEEvNT_6ParamsE,"aw",@nobits
	.sectionflags	@""
	.align	16
	.zero		1024


//--------------------- .nv.shared.reserved.0     --------------------------
	.section	.nv.shared.reserved.0,"aw",@nobits
	.weak		__nv_reservedSMEM_offset_0_alias
	.size		__nv_reservedSMEM_offset_0_alias, 0, 64
	.other		__nv_reservedSMEM_offset_0_alias,@"STO_CUDA_RESERVED_SHARED STV_DEFAULT"
__nv_reservedSMEM_offset_0_alias:
	.zero		0
.nv.shared.reserved.0:
	.zero		64
	.weak		__nv_reservedSMEM_tcgen05_partition
	.type		__nv_reservedSMEM_tcgen05_partition,@object
	.size		__nv_reservedSMEM_tcgen05_partition,(.L_0 - __nv_reservedSMEM_tcgen05_partition)
__nv_reservedSMEM_tcgen05_partition:
	.zero		32
.L_0:


//--------------------- .nv.global                --------------------------
	.section	.nv.global,"aw",@nobits
.nv.global:
	.type		_ZN39_INTERNAL_17dca2ee_4_k_cu_d2ae60d2_93244cute1_E,@object
	.size		_ZN39_INTERNAL_17dca2ee_4_k_cu_d2ae60d2_93244cute1_E,(_ZN39_INTERNAL_17dca2ee_4_k_cu_d2ae60d2_93244cuda3std3__45__cpo6cbeginE - _ZN39_INTERNAL_17dca2ee_4_k_cu_d2ae60d2_93244cute1_E)
_ZN39_INTERNAL_17dca2ee_4_k_cu_d2ae60d2_93244cute1_E:
	.zero		1
	.type		_ZN39_INTERNAL_17dca2ee_4_k_cu_d2ae60d2_93244cuda3std3__45__cpo6cbeginE,@object
	.size		_ZN39_INTERNAL_17dca2ee_4_k_cu_d2ae60d2_93244cuda3std3__45__cpo6cbeginE,(_ZN39_INTERNAL_17dca2ee_4_k_cu_d2ae60d2_93244cuda3std3__48in_placeE - _ZN39_INTERNAL_17dca2ee_4_k_cu_d2ae60d2_93244cuda3std3__45__cpo6cbeginE)
_ZN39_INTERNAL_17dca2ee_4_k_cu_d2ae60d2_93244cuda3std3__45__cpo6cbeginE:
	.zero		1
	.type		_ZN39_INTERNAL_17dca2ee_4_k_cu_d2ae60d2_93244cuda3std3__48in_placeE,@object
	.size		_ZN39_INTERNAL_17dca2ee_4_k_cu_d2ae60d2_93244cuda3std3__48in_placeE,(_ZN39_INTERNAL_17dca2ee_4_k_cu_d2ae60d2_93244cuda3std6ranges3__45__cpo9iter_moveE - _ZN39_INTERNAL_17dca2ee_4_k_cu_d2ae60d2_93244cuda3std3__48in_placeE)
_ZN39_INTERNAL_17dca2ee_4_k_cu_d2ae60d2_93244cuda3std3__48in_placeE:
	.zero		1
	.type		_ZN39_INTERNAL_17dca2ee_4_k_cu_d2ae60d2_93244cuda3std6ranges3__45__cpo9iter_moveE,@object
	.size		_ZN39_INTERNAL_17dca2ee_4_k_cu_d2ae60d2_93244cuda3std6ranges3__45__cpo9iter_moveE,(_ZN39_INTERNAL_17dca2ee_4_k_cu_d2ae60d2_93244cuda3std3__45__cpo5beginE - _ZN39_INTERNAL_17dca2ee_4_k_cu_d2ae60d2_93244cuda3std6ranges3__45__cpo9iter_moveE)
_ZN39_INTERNAL_17dca2ee_4_k_cu_d2ae60d2_93244cuda3std6ranges3__45__cpo9iter_moveE:
	.zero		1
	.type		_ZN39_INTERNAL_17dca2ee_4_k_cu_d2ae60d2_93244cuda3std3__45__cpo5beginE,@object
	.size		_ZN39_INTERNAL_17dca2ee_4_k_cu_d2ae60d2_93244cuda3std3__45__cpo5beginE,(_ZN39_INTERNAL_17dca2ee_4_k_cu_d2ae60d2_93244cuda3std3__441_GLOBAL__N__17dca2ee_4_k_cu_d2ae60d2_93246ignoreE - _ZN39_INTERNAL_17dca2ee_4_k_cu_d2ae60d2_93244cuda3std3__45__cpo5beginE)
_ZN39_INTERNAL_17dca2ee_4_k_cu_d2ae60d2_93244cuda3std3__45__cpo5beginE:
	.zero		1
	.type		_ZN39_INTERNAL_17dca2ee_4_k_cu_d2ae60d2_93244cuda3std3__441_GLOBAL__N__17dca2ee_4_k_cu_d2ae60d2_93246ignoreE,@object
	.size		_ZN39_INTERNAL_17dca2ee_4_k_cu_d2ae60d2_93244cuda3std3__441_GLOBAL__N__17dca2ee_4_k_cu_d2ae60d2_93246ignoreE,(_ZN39_INTERNAL_17dca2ee_4_k_cu_d2ae60d2_93244cute7productE - _ZN39_INTERNAL_17dca2ee_4_k_cu_d2ae60d2_93244cuda3std3__441_GLOBAL__N__17dca2ee_4_k_cu_d2ae60d2_93246ignoreE)
_ZN39_INTERNAL_17dca2ee_4_k_cu_d2ae60d2_93244cuda3std3__441_GLOBAL__N__17dca2ee_4_k_cu_d2ae60d2_93246ignoreE:
	.zero		1
	.type		_ZN39_INTERNAL_17dca2ee_4_k_cu_d2ae60d2_93244cute7productE,@object
	.size		_ZN39_INTERNAL_17dca2ee_4_k_cu_d2ae60d2_93244cute7productE,(_ZN39_INTERNAL_17dca2ee_4_k_cu_d2ae60d2_93244cuda3std3__45__cpo3endE - _ZN39_INTERNAL_17dca2ee_4_k_cu_d2ae60d2_93244cute7productE)
_ZN39_INTERNAL_17dca2ee_4_k_cu_d2ae60d2_93244cute7productE:
	.zero		1
	.type		_ZN39_INTERNAL_17dca2ee_4_k_cu_d2ae60d2_93244cuda3std3__45__cpo3endE,@object
	.size		_ZN39_INTERNAL_17dca2ee_4_k_cu_d2ae60d2_93244cuda3std3__45__cpo3endE,(_ZN39_INTERNAL_17dca2ee_4_k_cu_d2ae60d2_93244cuda3std3__419piecewise_constructE - _ZN39_INTERNAL_17dca2ee_4_k_cu_d2ae60d2_93244cuda3std3__45__cpo3endE)
_ZN39_INTERNAL_17dca2ee_4_k_cu_d2ae60d2_93244cuda3std3__45__cpo3endE:
	.zero		1
	.type		_ZN39_INTERNAL_17dca2ee_4_k_cu_d2ae60d2_93244cuda3std3__419piecewise_constructE,@object
	.size		_ZN39_INTERNAL_17dca2ee_4_k_cu_d2ae60d2_93244cuda3std3__419piecewise_constructE,(_ZN39_INTERNAL_17dca2ee_4_k_cu_d2ae60d2_93244cuda3std3__45__cpo4cendE - _ZN39_INTERNAL_17dca2ee_4_k_cu_d2ae60d2_93244cuda3std3__419piecewise_constructE)
_ZN39_INTERNAL_17dca2ee_4_k_cu_d2ae60d2_93244cuda3std3__419piecewise_constructE:
	.zero		1
	.type		_ZN39_INTERNAL_17dca2ee_4_k_cu_d2ae60d2_93244cuda3std3__45__cpo4cendE,@object
	.size		_ZN39_INTERNAL_17dca2ee_4_k_cu_d2ae60d2_93244cuda3std3__45__cpo4cendE,(_ZN39_INTERNAL_17dca2ee_4_k_cu_d2ae60d2_93244cuda3std6ranges3__45__cpo4swapE - _ZN39_INTERNAL_17dca2ee_4_k_cu_d2ae60d2_93244cuda3std3__45__cpo4cendE)
_ZN39_INTERNAL_17dca2ee_4_k_cu_d2ae60d2_93244cuda3std3__45__cpo4cendE:
	.zero		1
	.type		_ZN39_INTERNAL_17dca2ee_4_k_cu_d2ae60d2_93244cuda3std6ranges3__45__cpo4swapE,@object
	.size		_ZN39_INTERNAL_17dca2ee_4_k_cu_d2ae60d2_93244cuda3std6ranges3__45__cpo4swapE,(.L_11 - _ZN39_INTERNAL_17dca2ee_4_k_cu_d2ae60d2_93244cuda3std6ranges3__45__cpo4swapE)
_ZN39_INTERNAL_17dca2ee_4_k_cu_d2ae60d2_93244cuda3std6ranges3__45__cpo4swapE:
	.zero		1
.L_11:


//--------------------- .nv.constant0._ZN7cutlass13device_kernelINS_4gemm6kernel13GemmUniversalIN4cute5tupleIJiiiiEEENS1_10collective13CollectiveMmaINS1_35MainloopSm100TmaUmmaWarpSpecializedILi5ELi2ELi2ENS5_IJNS4_1CILi2EEENSA_ILi1EEESC_EEEEENS5_IJNSA_ILi256EEESF_NSA_ILi128EEEEEENS_12float_e5m2_tENS5_IJlSC_lEEESI_SJ_NS4_8TiledMMAINS4_8MMA_AtomIJNS4_10MMA_TraitsINS4_25SM100_MMA_F8F6F4_2x1SM_SSEJSI_SI_fSF_SF_NS4_17integral_constantINS4_4UMMA5MajorELSQ_0EEESR_NSO_INSP_7ScaleInELSS_0EEEST_EEEEEENS4_6LayoutINS5_IJSC_SC_SC_EEENS5_IJNSA_ILi0EEESY_SY_EEEEENS5_IJNS4_10UnderscoreES11_S11_EEEEENS4_18SM100_TMA_2SM_LOADENS4_14ComposedLayoutINS4_7SwizzleILi3ELi4ELi3EEENS4_18smem_ptr_flag_bitsILi8EEENSW_INS5_IJNSA_ILi8EEESG_EEENS5_IJSG_SC_EEEEEEEvNS4_8identityES14_S1E_vS1F_EENS_8epilogue10collective18CollectiveEpilogueINS1H_23Sm100TmaWarpSpecializedILi4ELi2ELi64ELb0ELb0EEEJNS5_IJSG_SF_SG_EEENS5_IJNSW_ISG_SC_EENSW_INSA_ILi64EEESC_EEEEESI_SJ_SI_SJ_NS1H_6fusion15FusionCallbacksIS1L_NS1R_17LinearCombinationISI_fSI_fLNS_15FloatRoundStyleE2EEES1M_S1Q_JEEENS4_5SM1004TMEM4LOAD26SM100_TMEM_LOAD_32dp32b64xENS4_13SM90_TMA_LOADENS15_INS16_ILi2ELi4ELi3EEES19_NSW_INS5_IJS1A_S1O_EEENS5_IJS1O_SC_EEEEEEENS4_39AutoVectorizingCopyWithAssumedAlignmentILi128EEENS4_14SM90_TMA_STOREES26_S28_S28_EEEvvEEEEvNT_6ParamsE --------------------------
	.section	.nv.constant0._ZN7cutlass13device_kernelINS_4gemm6kernel13GemmUniversalIN4cute5tupleIJiiiiEEENS1_10collective13CollectiveMmaINS1_35MainloopSm100TmaUmmaWarpSpecializedILi5ELi2ELi2ENS5_IJNS4_1CILi2EEENSA_ILi1EEESC_EEEEENS5_IJNSA_ILi256EEESF_NSA_ILi128EEEEEENS_12float_e5m2_tENS5_IJlSC_lEEESI_SJ_NS4_8TiledMMAINS4_8MMA_AtomIJNS4_10MMA_TraitsINS4_25SM100_MMA_F8F6F4_2x1SM_SSEJSI_SI_fSF_SF_NS4_17integral_constantINS4_4UMMA5MajorELSQ_0EEESR_NSO_INSP_7ScaleInELSS_0EEEST_EEEEEENS4_6LayoutINS5_IJSC_SC_SC_EEENS5_IJNSA_ILi0EEESY_SY_EEEEENS5_IJNS4_10UnderscoreES11_S11_EEEEENS4_18SM100_TMA_2SM_LOADENS4_14ComposedLayoutINS4_7SwizzleILi3ELi4ELi3EEENS4_18smem_ptr_flag_bitsILi8EEENSW_INS5_IJNSA_ILi8EEESG_EEENS5_IJSG_SC_EEEEEEEvNS4_8identityES14_S1E_vS1F_EENS_8epilogue10collective18CollectiveEpilogueINS1H_23Sm100TmaWarpSpecializedILi4ELi2ELi64ELb0ELb0EEEJNS5_IJSG_SF_SG_EEENS5_IJNSW_ISG_SC_EENSW_INSA_ILi64EEESC_EEEEESI_SJ_SI_SJ_NS1H_6fusion15FusionCallbacksIS1L_NS1R_17LinearCombinationISI_fSI_fLNS_15FloatRoundStyleE2EEES1M_S1Q_JEEENS4_5SM1004TMEM4LOAD26SM100_TMEM_LOAD_32dp32b64xENS4_13SM90_TMA_LOADENS15_INS16_ILi2ELi4ELi3EEES19_NSW_INS5_IJS1A_S1O_EEENS5_IJS1O_SC_EEEEEEENS4_39AutoVectorizingCopyWithAssumedAlignmentILi128EEENS4_14SM90_TMA_STOREES26_S28_S28_EEEvvEEEEvNT_6ParamsE,"a",@progbits
	.sectionflags	@""
	.align	4
.nv.constant0._ZN7cutlass13device_kernelINS_4gemm6kernel13GemmUniversalIN4cute5tupleIJiiiiEEENS1_10collective13CollectiveMmaINS1_35MainloopSm100TmaUmmaWarpSpecializedILi5ELi2ELi2ENS5_IJNS4_1CILi2EEENSA_ILi1EEESC_EEEEENS5_IJNSA_ILi256EEESF_NSA_ILi128EEEEEENS_12float_e5m2_tENS5_IJlSC_lEEESI_SJ_NS4_8TiledMMAINS4_8MMA_AtomIJNS4_10MMA_TraitsINS4_25SM100_MMA_F8F6F4_2x1SM_SSEJSI_SI_fSF_SF_NS4_17integral_constantINS4_4UMMA5MajorELSQ_0EEESR_NSO_INSP_7ScaleInELSS_0EEEST_EEEEEENS4_6LayoutINS5_IJSC_SC_SC_EEENS5_IJNSA_ILi0EEESY_SY_EEEEENS5_IJNS4_10UnderscoreES11_S11_EEEEENS4_18SM100_TMA_2SM_LOADENS4_14ComposedLayoutINS4_7SwizzleILi3ELi4ELi3EEENS4_18smem_ptr_flag_bitsILi8EEENSW_INS5_IJNSA_ILi8EEESG_EEENS5_IJSG_SC_EEEEEEEvNS4_8identityES14_S1E_vS1F_EENS_8epilogue10collective18CollectiveEpilogueINS1H_23Sm100TmaWarpSpecializedILi4ELi2ELi64ELb0ELb0EEEJNS5_IJSG_SF_SG_EEENS5_IJNSW_ISG_SC_EENSW_INSA_ILi64EEESC_EEEEESI_SJ_SI_SJ_NS1H_6fusion15FusionCallbacksIS1L_NS1R_17LinearCombinationISI_fSI_fLNS_15FloatRoundStyleE2EEES1M_S1Q_JEEENS4_5SM1004TMEM4LOAD26SM100_TMEM_LOAD_32dp32b64xENS4_13SM90_TMA_LOADENS15_INS16_ILi2ELi4ELi3EEES19_NSW_INS5_IJS1A_S1O_EEENS5_IJS1O_SC_EEEEEEENS4_39AutoVectorizingCopyWithAssumedAlignmentILi128EEENS4_14SM90_TMA_STOREES26_S28_S28_EEEvvEEEEvNT_6ParamsE:
	.zero		2944


//--------------------- SYMBOLS --------------------------

	.type		.nv.reservedSmem.offset0,@object
	.size		.nv.reservedSmem.offset0,0x4
	.type		.nv.reservedSmem.cap,@object
	.size		.nv.reservedSmem.cap,0x4
	.type		__assertfail,@function
